	.target	sm_90a

	.elftype	@"ET_EXEC"


//--------------------- .note.nv.tkinfo           --------------------------
	.section	.note.nv.tkinfo,"",@"SHT_NOTE"
	.sectionflags	@"SHF_NOTE_NV_TKINFO"
	.tkinfo
        /*0018*/ 	.word	0x00000002
        /*0030*/ 	.string	""
        /*0030*/ 	.string	"ptxas"
        /*0030*/ 	.string	"Cuda compilation tools, release 13.0, V13.0.88"
        /*0030*/ 	.string	"Build cuda_13.0.r13.0/compiler.36424714_0"
        /*0030*/ 	.string	"-v  -suppress-debug-info  -lineinfo  -arch sm_90a "



//--------------------- .note.nv.cuinfo           --------------------------
	.section	.note.nv.cuinfo,"",@"SHT_NOTE"
	.sectionflags	@"SHF_NOTE_NV_CUINFO"
        /*0018*/ 	.short	0x0002
        /*001a*/ 	.short	0x005a
        /*001c*/ 	.short	0x0082
	.zero		2


//--------------------- .nv.info                  --------------------------
	.section	.nv.info,"",@"SHT_CUDA_INFO"
	.align	4


	//----- nvinfo : EIATTR_REGCOUNT
	.align		4
        /*0000*/ 	.byte	0x04, 0x2f
        /*0002*/ 	.short	(.L_1 - .L_0)
	.align		4
.L_0:
        /*0004*/ 	.word	index@(gluon_wgmma)
        /*0008*/ 	.word	0x0000005a


	//----- nvinfo : EIATTR_FRAME_SIZE
	.align		4
.L_1:
        /*000c*/ 	.byte	0x04, 0x11
        /*000e*/ 	.short	(.L_3 - .L_2)
	.align		4
.L_2:
        /*0010*/ 	.word	index@(gluon_wgmma)
        /*0014*/ 	.word	0x00000000


	//----- nvinfo : EIATTR_MIN_STACK_SIZE
	.align		4
.L_3:
        /*0018*/ 	.byte	0x04, 0x12
        /*001a*/ 	.short	(.L_5 - .L_4)
	.align		4
.L_4:
        /*001c*/ 	.word	index@(gluon_wgmma)
        /*0020*/ 	.word	0x00000000
.L_5:


//--------------------- .nv.compat                --------------------------
	.section	.nv.compat,"",@"SHT_CUDA_COMPAT_INFO"
	.align	4
        /*0000*/ 	.byte	0x02, 0x09, 0x01, 0x00, 0x02, 0x02, 0x04, 0x00, 0x02, 0x05, 0x05, 0x00, 0x03, 0x07, 0x01, 0x01
        /*0010*/ 	.byte	0x02, 0x03, 0x03, 0x00, 0x02, 0x06, 0x01, 0x00, 0x04, 0x0b, 0x08, 0x00, 0x00, 0x00, 0x00, 0x00
        /*0020*/ 	.byte	0x00, 0x00, 0x00, 0x00


//--------------------- .nv.info.gluon_wgmma      --------------------------
	.section	.nv.info.gluon_wgmma,"",@"SHT_CUDA_INFO"
	.sectionflags	@""
	.align	4


	//----- nvinfo : EIATTR_CUDA_API_VERSION
	.align		4
        /*0000*/ 	.byte	0x04, 0x37
        /*0002*/ 	.short	(.L_7 - .L_6)
.L_6:
        /*0004*/ 	.word	0x00000082


	//----- nvinfo : EIATTR_KPARAM_INFO
	.align		4
.L_7:
        /*0008*/ 	.byte	0x04, 0x17
        /*000a*/ 	.short	(.L_9 - .L_8)
.L_8:
        /*000c*/ 	.word	0x00000000
        /*0010*/ 	.short	0x000a
        /*0012*/ 	.short	0x0048
        /*0014*/ 	.byte	0x00, 0xf4, 0x21, 0x00


	//----- nvinfo : EIATTR_KPARAM_INFO
	.align		4
.L_9:
        /*0018*/ 	.byte	0x04, 0x17
        /*001a*/ 	.short	(.L_11 - .L_10)
.L_10:
        /*001c*/ 	.word	0x00000000
        /*0020*/ 	.short	0x0009
        /*0022*/ 	.short	0x0040
        /*0024*/ 	.byte	0x00, 0xf4, 0x21, 0x00


	//----- nvinfo : EIATTR_KPARAM_INFO
	.align		4
.L_11:
        /*0028*/ 	.byte	0x04, 0x17
        /*002a*/ 	.short	(.L_13 - .L_12)
.L_12:
        /*002c*/ 	.word	0x00000000
        /*0030*/ 	.short	0x0008
        /*0032*/ 	.short	0x0038
        /*0034*/ 	.byte	0x00, 0xf0, 0x21, 0x00


	//----- nvinfo : EIATTR_KPARAM_INFO
	.align		4
.L_13:
        /*0038*/ 	.byte	0x04, 0x17
        /*003a*/ 	.short	(.L_15 - .L_14)
.L_14:
        /*003c*/ 	.word	0x00000000
        /*0040*/ 	.short	0x0007
        /*0042*/ 	.short	0x0030
        /*0044*/ 	.byte	0x00, 0xf0, 0x21, 0x00


	//----- nvinfo : EIATTR_KPARAM_INFO
	.align		4
.L_15:
        /*0048*/ 	.byte	0x04, 0x17
        /*004a*/ 	.short	(.L_17 - .L_16)
.L_16:
        /*004c*/ 	.word	0x00000000
        /*0050*/ 	.short	0x0006
        /*0052*/ 	.short	0x0028
        /*0054*/ 	.byte	0x00, 0xf0, 0x21, 0x00


	//----- nvinfo : EIATTR_KPARAM_INFO
	.align		4
.L_17:
        /*0058*/ 	.byte	0x04, 0x17
        /*005a*/ 	.short	(.L_19 - .L_18)
.L_18:
        /*005c*/ 	.word	0x00000000
        /*0060*/ 	.short	0x0005
        /*0062*/ 	.short	0x0020
        /*0064*/ 	.byte	0x00, 0xf0, 0x11, 0x00


	//----- nvinfo : EIATTR_KPARAM_INFO
	.align		4
.L_19:
        /*0068*/ 	.byte	0x04, 0x17
        /*006a*/ 	.short	(.L_21 - .L_20)
.L_20:
        /*006c*/ 	.word	0x00000000
        /*0070*/ 	.short	0x0004
        /*0072*/ 	.short	0x001c
        /*0074*/ 	.byte	0x00, 0xf0, 0x11, 0x00


	//----- nvinfo : EIATTR_KPARAM_INFO
	.align		4
.L_21:
        /*0078*/ 	.byte	0x04, 0x17
        /*007a*/ 	.short	(.L_23 - .L_22)
.L_22:
        /*007c*/ 	.word	0x00000000
        /*0080*/ 	.short	0x0003
        /*0082*/ 	.short	0x0018
        /*0084*/ 	.byte	0x00, 0xf0, 0x11, 0x00


	//----- nvinfo : EIATTR_KPARAM_INFO
	.align		4
.L_23:
        /*0088*/ 	.byte	0x04, 0x17
        /*008a*/ 	.short	(.L_25 - .L_24)
.L_24:
        /*008c*/ 	.word	0x00000000
        /*0090*/ 	.short	0x0002
        /*0092*/ 	.short	0x0010
        /*0094*/ 	.byte	0x00, 0xf4, 0x21, 0x00


	//----- nvinfo : EIATTR_KPARAM_INFO
	.align		4
.L_25:
        /*0098*/ 	.byte	0x04, 0x17
        /*009a*/ 	.short	(.L_27 - .L_26)
.L_26:
        /*009c*/ 	.word	0x00000000
        /*00a0*/ 	.short	0x0001
        /*00a2*/ 	.short	0x0008
        /*00a4*/ 	.byte	0x00, 0xf4, 0x21, 0x00


	//----- nvinfo : EIATTR_KPARAM_INFO
	.align		4
.L_27:
        /*00a8*/ 	.byte	0x04, 0x17
        /*00aa*/ 	.short	(.L_29 - .L_28)
.L_28:
        /*00ac*/ 	.word	0x00000000
        /*00b0*/ 	.short	0x0000
        /*00b2*/ 	.short	0x0000
        /*00b4*/ 	.byte	0x00, 0xf4, 0x21, 0x00


	//----- nvinfo : EIATTR_SPARSE_MMA_MASK
	.align		4
.L_29:
        /*00b8*/ 	.byte	0x03, 0x50
        /*00ba*/ 	.short	0x0000


	//----- nvinfo : EIATTR_MAXREG_COUNT
	.align		4
        /*00bc*/ 	.byte	0x03, 0x1b
        /*00be*/ 	.short	0x00ff


	//----- nvinfo : EIATTR_NUM_BARRIERS
	.align		4
        /*00c0*/ 	.byte	0x02, 0x4c
        /*00c2*/ 	.byte	0x01
	.zero		1


	//----- nvinfo : EIATTR_MERCURY_ISA_VERSION
	.align		4
        /*00c4*/ 	.byte	0x03, 0x5f
        /*00c6*/ 	.short	0x0101


	//----- nvinfo : EIATTR_INT_WARP_WIDE_INSTR_OFFSETS
	.align		4
        /*00c8*/ 	.byte	0x04, 0x31
        /*00ca*/ 	.short	(.L_31 - .L_30)


	//   ....[0]....
.L_30:
        /*00cc*/ 	.word	0x00001440


	//   ....[1]....
        /*00d0*/ 	.word	0x000014d0


	//   ....[2]....
        /*00d4*/ 	.word	0x00001930


	//   ....[3]....
        /*00d8*/ 	.word	0x00001940


	//   ....[4]....
        /*00dc*/ 	.word	0x000019b0


	//   ....[5]....
        /*00e0*/ 	.word	0x000019c0


	//   ....[6]....
        /*00e4*/ 	.word	0x00001f50


	//   ....[7]....
        /*00e8*/ 	.word	0x00001f70


	//----- nvinfo : EIATTR_COOP_GROUP_MASK_REGIDS
	.align		4
.L_31:
        /*00ec*/ 	.byte	0x04, 0x29
        /*00ee*/ 	.short	(.L_33 - .L_32)


	//   ....[0]....
.L_32:
        /*00f0*/ 	.word	0xffffffff


	//   ....[1]....
        /*00f4*/ 	.word	0xffffffff


	//   ....[2]....
        /*00f8*/ 	.word	0xffffffff


	//----- nvinfo : EIATTR_COOP_GROUP_INSTR_OFFSETS
	.align		4
.L_33:
        /*00fc*/ 	.byte	0x04, 0x28
        /*00fe*/ 	.short	(.L_35 - .L_34)


	//   ....[0]....
.L_34:
        /*0100*/ 	.word	0x00000150


	//   ....[1]....
        /*0104*/ 	.word	0x00000700


	//   ....[2]....
        /*0108*/ 	.word	0x00000cf0


	//----- nvinfo : EIATTR_MBARRIER_INSTR_OFFSETS
	.align		4
.L_35:
        /*010c*/ 	.byte	0x04, 0x39
        /*010e*/ 	.short	(.L_37 - .L_36)


	//   ....[0]....
.L_36:
        /*0110*/ 	.word	0x00001560
        /*0114*/ 	.word	0x000000ff
        /*0118*/ 	.word	0x00014000
        /*011c*/ 	.short	0x0100
        /*011e*/ 	.byte	0x34
	.zero		1


	//   ....[1]....
        /*0120*/ 	.word	0x00001a70
        /*0124*/ 	.word	0x000000ff
        /*0128*/ 	.word	0x00014000
        /*012c*/ 	.short	0x010a
        /*012e*/ 	.byte	0x34
	.zero		1


	//   ....[2]....
        /*0130*/ 	.word	0x00001ef0
        /*0134*/ 	.word	0x000000ff
        /*0138*/ 	.word	0x00014000
        /*013c*/ 	.short	0x0108
        /*013e*/ 	.byte	0x34
	.zero		1


	//   ....[3]....
        /*0140*/ 	.word	0x00002210
        /*0144*/ 	.word	0x000000ff
        /*0148*/ 	.word	0x00014000
        /*014c*/ 	.short	0x010a
        /*014e*/ 	.byte	0x34
	.zero		1


	//----- nvinfo : EIATTR_NUM_MBARRIERS
	.align		4
.L_37:
        /*0150*/ 	.byte	0x03, 0x38
        /*0152*/ 	.short	0x0001


	//----- nvinfo : EIATTR_EXIT_INSTR_OFFSETS
	.align		4
        /*0154*/ 	.byte	0x04, 0x1c
        /*0156*/ 	.short	(.L_39 - .L_38)


	//   ....[0]....
.L_38:
        /*0158*/ 	.word	0x00002200


	//----- nvinfo : EIATTR_REQNTID
	.align		4
.L_39:
        /*015c*/ 	.byte	0x04, 0x10
        /*015e*/ 	.short	(.L_41 - .L_40)
.L_40:
        /*0160*/ 	.word	0x00000100
        /*0164*/ 	.word	0x00000001
        /*0168*/ 	.word	0x00000001


	//----- nvinfo : EIATTR_CRS_STACK_SIZE
	.align		4
.L_41:
        /*016c*/ 	.byte	0x04, 0x1e
        /*016e*/ 	.short	(.L_43 - .L_42)
.L_42:
        /*0170*/ 	.word	0x00000000


	//----- nvinfo : EIATTR_CBANK_PARAM_SIZE
	.align		4
.L_43:
        /*0174*/ 	.byte	0x03, 0x19
        /*0176*/ 	.short	0x0050


	//----- nvinfo : EIATTR_PARAM_CBANK
	.align		4
        /*0178*/ 	.byte	0x04, 0x0a
        /*017a*/ 	.short	(.L_45 - .L_44)
	.align		4
.L_44:
        /*017c*/ 	.word	index@(.nv.constant0.gluon_wgmma)
        /*0180*/ 	.short	0x0210
        /*0182*/ 	.short	0x0050


	//----- nvinfo : EIATTR_SW_WAR
	.align		4
.L_45:
        /*0184*/ 	.byte	0x04, 0x36
        /*0186*/ 	.short	(.L_47 - .L_46)
.L_46:
        /*0188*/ 	.word	0x00000008
.L_47:


//--------------------- .nv.callgraph             --------------------------
	.section	.nv.callgraph,"",@"SHT_CUDA_CALLGRAPH"
	.align	4
	.sectionentsize	8
	.align		4
        /*0000*/ 	.word	0x00000000
	.align		4
        /*0004*/ 	.word	0xffffffff
	.align		4
        /*0008*/ 	.word	0x00000000
	.align		4
        /*000c*/ 	.word	0xfffffffe
	.align		4
        /*0010*/ 	.word	0x00000000
	.align		4
        /*0014*/ 	.word	0xfffffffd
	.align		4
        /*0018*/ 	.word	0x00000000
	.align		4
        /*001c*/ 	.word	0xfffffffc


//--------------------- .text.gluon_wgmma         --------------------------
	.section	.text.gluon_wgmma,"ax",@progbits
	.align	128
        .global         gluon_wgmma
        .type           gluon_wgmma,@function
        .size           gluon_wgmma,(.L_x_52 - gluon_wgmma)
        .other          gluon_wgmma,@"STO_CUDA_ENTRY STV_DEFAULT"
gluon_wgmma:
.text.gluon_wgmma:
[----:B------:R-:W-:Y:S01]  /*0000*/  LDC R1, c[0x0][0x28] ;  /* 0x00000a00ff017b82 */ /* 0x000fe20000000800 */
[----:B------:R-:W1:Y:S07]  /*0010*/  S2R R0, SR_TID.X ;  /* 0x0000000000007919 */ /* 0x000e6e0000002100 */
[----:B------:R-:W2:Y:S01]  /*0020*/  S2UR UR4, SR_CgaCtaId ;  /* 0x00000000000479c3 */ /* 0x000ea20000008800 */
[----:B------:R-:W-:Y:S01]  /*0030*/  UMOV UR52, 0x400 ;  /* 0x0000040000347882 */ /* 0x000fe20000000000 */
[----:B------:R-:W-:Y:S01]  /*0040*/  ULDC UR6, c[0x0][0xc] ;  /* 0x0000030000067ab9 */ /* 0x000fe20000000800 */
[----:B------:R-:W-:Y:S01]  /*0050*/  ULDC.64 UR54, c[0x0][0x250] ;  /* 0x0000940000367ab9 */ /* 0x000fe20000000a00 */
[----:B------:R-:W-:Y:S04]  /*0060*/  BSSY B0, `(.L_x_0) ;  /* 0x000001e000007945 */ /* 0x000fe80003800000 */
[----:B------:R-:W3:Y:S08]  /*0070*/  LDC R3, c[0x0][0x228] ;  /* 0x00008a00ff037b82 */ /* 0x000ef00000000800 */
[----:B------:R-:W4:Y:S08]  /*0080*/  LDC R12, c[0x0][0x230] ;  /* 0x00008c00ff0c7b82 */ /* 0x000f300000000800 */
[----:B------:R-:W-:Y:S01]  /*0090*/  S2UR UR57, SR_CTAID.Y ;  /* 0x00000000003979c3 */ /* 0x000fe20000002600 */
[----:B--2---:R-:W-:-:S03]  /*00a0*/  ULEA UR52, UR4, UR52, 0x18 ;  /* 0x0000003404347291 */ /* 0x004fc6000f8ec03f */
[----:B------:R-:W-:Y:S01]  /*00b0*/  ULDC UR4, c[0x0][0x10] ;  /* 0x0000040000047ab9 */ /* 0x000fe20000000800 */
[----:B-1----:R-:W-:-:S03]  /*00c0*/  LOP3.LUT R2, R0, 0xff, RZ, 0xc0, !PT ;  /* 0x000000ff00027812 */ /* 0x002fc600078ec0ff */
[----:B------:R-:W1:Y:S01]  /*00d0*/  S2UR UR5, SR_CTAID.Z ;  /* 0x00000000000579c3 */ /* 0x000e620000002700 */
[----:B---3--:R-:W-:Y:S01]  /*00e0*/  VIADD R3, R3, 0xffffffff ;  /* 0xffffffff03037836 */ /* 0x008fe20000000000 */
[C---:B------:R-:W-:Y:S02]  /*00f0*/  ISETP.GE.U32.AND P0, PT, R2.reuse, 0x20, PT ;  /* 0x000000200200780c */ /* 0x040fe40003f06070 */
[C---:B------:R-:W-:Y:S02]  /*0100*/  ISETP.NE.U32.AND P2, PT, R2.reuse, RZ, PT ;  /* 0x000000ff0200720c */ /* 0x040fe40003f45070 */
[----:B------:R-:W-:Y:S02]  /*0110*/  LEA R10, R2, UR52, 0x2 ;  /* 0x00000034020a7c11 */ /* 0x000fe4000f8e10ff */
[----:B------:R-:W2:Y:S01]  /*0120*/  S2UR UR58, SR_CTAID.X ;  /* 0x00000000003a79c3 */ /* 0x000ea20000002500 */
[----:B----4-:R-:W-:-:S06]  /*0130*/  VIADD R8, R12, 0xffffffff ;  /* 0xffffffff0c087836 */ /* 0x010fcc0000000000 */
[----:B------:R3:W-:Y:S01]  /*0140*/  @!P0 STS [R10], RZ ;  /* 0x000000ff0a008388 */ /* 0x0007e20000000800 */
[----:B------:R-:W-:-:S03]  /*0150*/  NOP ;  /* 0x0000000000007918 */ /* 0x000fc60000000000 */
[----:B------:R3:W-:Y:S01]  /*0160*/  @!P2 STS [UR52+0x24], R3 ;  /* 0x00002403ff00a988 */ /* 0x0007e20008000834 */
[----:B-1----:R-:W-:-:S03]  /*0170*/  UIMAD UR4, UR5, UR4, UR57 ;  /* 0x00000004050472a4 */ /* 0x002fc6000f8e0239 */
[----:B------:R3:W-:Y:S01]  /*0180*/  @!P2 STS [UR52+0x20], R8 ;  /* 0x00002008ff00a988 */ /* 0x0007e20008000834 */
[----:B--2---:R-:W-:-:S04]  /*0190*/  UIMAD UR4, UR4, UR6, UR58 ;  /* 0x00000006040472a4 */ /* 0x004fc8000f8e023a */
[----:B------:R-:W-:-:S04]  /*01a0*/  UIMAD UR8, UR4, 0x180, URZ ;  /* 0x00000180040878a4 */ /* 0x000fc8000f8e023f */
[----:B------:R-:W-:-:S04]  /*01b0*/  UIADD3 UR4, UP0, UR8, UR54, URZ ;  /* 0x0000003608047290 */ /* 0x000fc8000ff1e03f */
[----:B------:R-:W-:Y:S01]  /*01c0*/  ULEA.HI.X.SX32 UR5, UR8, UR55, 0x1, UP0 ;  /* 0x0000003708057291 */ /* 0x000fe200080f0e3f */
[----:B---3--:R-:W-:Y:S11]  /*01d0*/  @P2 BRA `(.L_x_1) ;  /* 0x0000000000182947 */ /* 0x008ff60003800000 */
[----:B------:R-:W1:Y:S01]  /*01e0*/  LDS R4, [UR52+0x8] ;  /* 0x00000834ff047984 */ /* 0x000e620008000800 */
[----:B------:R-:W2:Y:S01]  /*01f0*/  LDC.64 R6, c[0x0][0x210] ;  /* 0x00008400ff067b82 */ /* 0x000ea20000000a00 */
[----:B------:R-:W-:Y:S02]  /*0200*/  IMAD.MOV.U32 R5, RZ, RZ, 0x70 ;  /* 0x00000070ff057424 */ /* 0x000fe400078e00ff */
[----:B--2---:R2:W-:Y:S03]  /*0210*/  STS.64 [UR52], R6 ;  /* 0x00000006ff007988 */ /* 0x0045e60008000a34 */
[----:B-1----:R-:W-:-:S05]  /*0220*/  LOP3.LUT R4, R4, 0x10, R5, 0xd8, !PT ;  /* 0x0000001004047812 */ /* 0x002fca00078ed805 */
[----:B------:R2:W-:Y:S02]  /*0230*/  STS [UR52+0x8], R4 ;  /* 0x00000804ff007988 */ /* 0x0005e40008000834 */
.L_x_1:
[----:B------:R-:W-:Y:S05]  /*0240*/  BSYNC B0 ;  /* 0x0000000000007941 */ /* 0x000fea0003800000 */
.L_x_0:
[----:B------:R-:W-:Y:S04]  /*0250*/  BSSY B0, `(.L_x_2) ;  /* 0x000000a000007945 */ /* 0x000fe80003800000 */
[----:B------:R-:W-:Y:S05]  /*0260*/  @P2 BRA `(.L_x_3) ;  /* 0x0000000000202947 */ /* 0x000fea0003800000 */
[----:B--2---:R-:W1:Y:S01]  /*0270*/  LDS R4, [UR52+0x34] ;  /* 0x00003434ff047984 */ /* 0x004e620008000800 */
[----:B------:R-:W-:Y:S02]  /*0280*/  IMAD.MOV.U32 R5, RZ, RZ, 0x3f000000 ;  /* 0x3f000000ff057424 */ /* 0x000fe400078e00ff */
[----:B------:R-:W-:Y:S01]  /*0290*/  @!P2 IMAD.MOV.U32 R6, RZ, RZ, 0xff ;  /* 0x000000ffff06a424 */ /* 0x000fe200078e00ff */
[----:B------:R-:W2:Y:S02]  /*02a0*/  @!P2 LDS R7, [UR52+0x38] ;  /* 0x00003834ff07a984 */ /* 0x000ea40008000800 */
[----:B-1----:R-:W-:Y:S02]  /*02b0*/  LOP3.LUT R4, R4, 0xff000000, R5, 0xb8, !PT ;  /* 0xff00000004047812 */ /* 0x002fe400078eb805 */
[----:B--2---:R-:W-:-:S03]  /*02c0*/  @!P2 LOP3.LUT R5, R7, 0xff, R6, 0xb8, !PT ;  /* 0x000000ff0705a812 */ /* 0x004fc600078eb806 */
[----:B------:R1:W-:Y:S04]  /*02d0*/  STS [UR52+0x34], R4 ;  /* 0x00003404ff007988 */ /* 0x0003e80008000834 */
[----:B------:R1:W-:Y:S02]  /*02e0*/  @!P2 STS [UR52+0x38], R5 ;  /* 0x00003805ff00a988 */ /* 0x0003e40008000834 */
.L_x_3:
[----:B------:R-:W-:Y:S05]  /*02f0*/  BSYNC B0 ;  /* 0x0000000000007941 */ /* 0x000fea0003800000 */
.L_x_2:
[----:B------:R-:W-:Y:S04]  /*0300*/  BSSY B0, `(.L_x_4) ;  /* 0x000000e000007945 */ /* 0x000fe80003800000 */
[----:B------:R-:W-:Y:S05]  /*0310*/  @P2 BRA `(.L_x_5) ;  /* 0x0000000000302947 */ /* 0x000fea0003800000 */
[----:B-1----:R-:W1:Y:S01]  /*0320*/  LDS R5, [UR52+0x34] ;  /* 0x00003434ff057984 */ /* 0x002e620008000800 */
[----:B--2---:R-:W2:Y:S03]  /*0330*/  LDC.64 R6, c[0x0][0x238] ;  /* 0x00008e00ff067b82 */ /* 0x004ea60000000a00 */
[----:B------:R-:W3:Y:S01]  /*0340*/  LDS R4, [UR52+0x1c] ;  /* 0x00001c34ff047984 */ /* 0x000ee20008000800 */
[C---:B--2---:R-:W-:Y:S01]  /*0350*/  SHF.L.U64.HI R7, R6.reuse, 0x1, R7 ;  /* 0x0000000106077819 */ /* 0x044fe20000010207 */
[----:B------:R-:W-:-:S03]  /*0360*/  IMAD.SHL.U32 R6, R6, 0x2, RZ ;  /* 0x0000000206067824 */ /* 0x000fc600078e00ff */
[--C-:B------:R-:W-:Y:S02]  /*0370*/  SHF.R.U32.HI R9, RZ, 0x4, R7.reuse ;  /* 0x00000004ff097819 */ /* 0x100fe40000011607 */
[----:B------:R-:W-:-:S05]  /*0380*/  SHF.R.U64 R6, R6, 0x4, R7 ;  /* 0x0000000406067819 */ /* 0x000fca0000001207 */
[----:B------:R4:W-:Y:S01]  /*0390*/  STS [UR52+0xc], R6 ;  /* 0x00000c06ff007988 */ /* 0x0009e20008000834 */
[----:B-1----:R-:W-:Y:S02]  /*03a0*/  LOP3.LUT R5, R5, 0x7, RZ, 0xb8, !PT ;  /* 0x0000000705057812 */ /* 0x002fe400078eb8ff */
[----:B---3--:R-:W-:-:S03]  /*03b0*/  LOP3.LUT R4, R4, 0xf, R9, 0xb8, !PT ;  /* 0x0000000f04047812 */ /* 0x008fc600078eb809 */
[----:B------:R4:W-:Y:S04]  /*03c0*/  STS [UR52+0x34], R5 ;  /* 0x00003405ff007988 */ /* 0x0009e80008000834 */
[----:B------:R4:W-:Y:S02]  /*03d0*/  STS [UR52+0x1c], R4 ;  /* 0x00001c04ff007988 */ /* 0x0009e40008000834 */
.L_x_5:
[----:B------:R-:W-:Y:S05]  /*03e0*/  BSYNC B0 ;  /* 0x0000000000007941 */ /* 0x000fea0003800000 */
.L_x_4:
[----:B------:R-:W-:Y:S04]  /*03f0*/  BSSY B1, `(.L_x_6) ;  /* 0x000001b000017945 */ /* 0x000fe80003800000 */
[----:B------:R-:W-:Y:S01]  /*0400*/  BSSY B0, `(.L_x_7) ;  /* 0x0000016000007945 */ /* 0x000fe20003800000 */
[----:B--2-4-:R-:W-:-:S03]  /*0410*/  IMAD.MOV.U32 R6, RZ, RZ, RZ ;  /* 0x000000ffff067224 */ /* 0x014fc600078e00ff */
[----:B------:R-:W-:Y:S05]  /*0420*/  @P2 BRA `(.L_x_8) ;  /* 0x0000000000202947 */ /* 0x000fea0003800000 */
[----:B-1----:R-:W1:Y:S02]  /*0430*/  LDS R4, [UR52+0x34] ;  /* 0x00003434ff047984 */ /* 0x002e640008000800 */
[----:B-1----:R-:W-:-:S05]  /*0440*/  LOP3.LUT R4, R4, 0x38, RZ, 0xb8, !PT ;  /* 0x0000003804047812 */ /* 0x002fca00078eb8ff */
[----:B------:R1:W-:Y:S01]  /*0450*/  STS [UR52+0x34], R4 ;  /* 0x00003404ff007988 */ /* 0x0003e20008000834 */
[----:B------:R-:W-:Y:S05]  /*0460*/  @P2 BRA `(.L_x_9) ;  /* 0x0000000000202947 */ /* 0x000fea0003800000 */
[----:B-1----:R-:W1:Y:S01]  /*0470*/  LDS R4, [UR52+0x8] ;  /* 0x00000834ff047984 */ /* 0x002e620008000800 */
[----:B------:R-:W-:-:S05]  /*0480*/  IMAD.MOV.U32 R5, RZ, RZ, 0x780 ;  /* 0x00000780ff057424 */ /* 0x000fca00078e00ff */
[----:B-1----:R-:W-:-:S05]  /*0490*/  LOP3.LUT R4, R4, 0x500, R5, 0xd8, !PT ;  /* 0x0000050004047812 */ /* 0x002fca00078ed805 */
[----:B------:R2:W-:Y:S02]  /*04a0*/  STS [UR52+0x8], R4 ;  /* 0x00000804ff007988 */ /* 0x0005e40008000834 */
.L_x_8:
[----:B------:R-:W-:Y:S05]  /*04b0*/  @P2 BRA `(.L_x_10) ;  /* 0x0000000000282947 */ /* 0x000fea0003800000 */
[----:B-12---:R-:W1:Y:S02]  /*04c0*/  LDS R4, [UR52+0x8] ;  /* 0x00000834ff047984 */ /* 0x006e640008000800 */
[----:B-1----:R-:W-:-:S05]  /*04d0*/  LOP3.LUT R4, R4, 0x1800, RZ, 0xb8, !PT ;  /* 0x0000180004047812 */ /* 0x002fca00078eb8ff */
[----:B------:R2:W-:Y:S02]  /*04e0*/  STS [UR52+0x8], R4 ;  /* 0x00000804ff007988 */ /* 0x0005e40008000834 */
.L_x_9:
[----:B------:R-:W-:Y:S05]  /*04f0*/  @P2 BREAK B0 ;  /* 0x0000000000002942 */ /* 0x000fea0003800000 */
[----:B------:R-:W-:Y:S05]  /*0500*/  @P2 BRA `(.L_x_11) ;  /* 0x0000000000242947 */ /* 0x000fea0003800000 */
[----:B------:R-:W3:Y:S01]  /*0510*/  LDS R5, [UR52+0x8] ;  /* 0x00000834ff057984 */ /* 0x000ee20008000800 */
[----:B-12---:R-:W-:-:S05]  /*0520*/  IMAD.MOV.U32 R4, RZ, RZ, 0x6000 ;  /* 0x00006000ff047424 */ /* 0x006fca00078e00ff */
[----:B---3--:R-:W-:-:S04]  /*0530*/  LOP3.LUT R4, R5, 0x6000, R4, 0xd8, !PT ;  /* 0x0000600005047812 */ /* 0x008fc800078ed804 */
[----:B------:R-:W-:-:S05]  /*0540*/  LOP3.LUT R4, R4, 0x400000, RZ, 0xb8, !PT ;  /* 0x0040000004047812 */ /* 0x000fca00078eb8ff */
[----:B------:R3:W-:Y:S02]  /*0550*/  STS [UR52+0x8], R4 ;  /* 0x00000804ff007988 */ /* 0x0007e40008000834 */
.L_x_10:
[----:B------:R-:W-:Y:S05]  /*0560*/  BSYNC B0 ;  /* 0x0000000000007941 */ /* 0x000fea0003800000 */
.L_x_7:
[----:B-123--:R-:W1:Y:S02]  /*0570*/  @!P2 LDS R4, [UR52+0x8] ;  /* 0x00000834ff04a984 */ /* 0x00ee640008000800 */
[----:B-1----:R-:W-:-:S05]  /*0580*/  @!P2 LOP3.LUT R4, R4, 0x8000, RZ, 0xb8, !PT ;  /* 0x000080000404a812 */ /* 0x002fca00078eb8ff */
[----:B------:R3:W-:Y:S02]  /*0590*/  @!P2 STS [UR52+0x8], R4 ;  /* 0x00000804ff00a988 */ /* 0x0007e40008000834 */
.L_x_11:
[----:B------:R-:W-:Y:S05]  /*05a0*/  BSYNC B1 ;  /* 0x0000000000017941 */ /* 0x000fea0003800000 */
.L_x_6:
[----:B------:R-:W-:Y:S05]  /*05b0*/  WARPSYNC.ALL ;  /* 0x0000000000007948 */ /* 0x000fea0003800000 */
[----:B------:R-:W-:Y:S05]  /*05c0*/  @P0 BRA `(.L_x_12) ;  /* 0x0000000000280947 */ /* 0x000fea0003800000 */
[----:B-123--:R-:W1:Y:S01]  /*05d0*/  S2R R4, SR_LANEID ;  /* 0x0000000000047919 */ /* 0x00ee620000000000 */
[----:B------:R-:W-:Y:S05]  /*05e0*/  WARPSYNC.ALL ;  /* 0x0000000000007948 */ /* 0x000fea0003800000 */
[----:B-1----:R-:W-:-:S05]  /*05f0*/  IMAD.SHL.U32 R7, R4, 0x4, RZ ;  /* 0x0000000404077824 */ /* 0x002fca00078e00ff */
[----:B------:R-:W1:Y:S01]  /*0600*/  LDS R9, [R7+UR52] ;  /* 0x0000003407097984 */ /* 0x000e620008000800 */
[----:B------:R-:W-:-:S05]  /*0610*/  IADD3 R4, P1, R7, UR4, RZ ;  /* 0x0000000407047c10 */ /* 0x000fca000ff3e0ff */
[----:B------:R-:W-:-:S05]  /*0620*/  IMAD.X R5, RZ, RZ, UR5, P1 ;  /* 0x00000005ff057e24 */ /* 0x000fca00088e06ff */
[----:B-1----:R4:W5:Y:S01]  /*0630*/  ATOMG.E.EXCH.STRONG.GPU PT, RZ, [R4], R9 ;  /* 0x0000000904ff73a8 */ /* 0x00296200041ee100 */
[----:B------:R-:W-:-:S04]  /*0640*/  DEPBAR {5,4,3,2,1,0} ;  /* 0x0000003f0000791a */ /* 0x000fc80000000000 */
[----:B------:R4:W-:Y:S01]  /*0650*/  UTMACCTL.IV [UR4] ;  /* 0x00000000040079b9 */ /* 0x0009e20008000000 */
[----:B------:R-:W-:Y:S01]  /*0660*/  NOP ;  /* 0x0000000000007918 */ /* 0x000fe20000000000 */
.L_x_12:
[----:B------:R-:W-:Y:S05]  /*0670*/  @P0 BRA `(.L_x_13) ;  /* 0x00000000000c0947 */ /* 0x000fea0003800000 */
[----:B------:R0:W-:Y:S01]  /*0680*/  UTMACMDFLUSH ;  /* 0x00000000000079b7 */ /* 0x0001e20000000000 */
[----:B------:R-:W-:Y:S05]  /*0690*/  @P0 BRA `(.L_x_13) ;  /* 0x0000000000040947 */ /* 0x000fea0003800000 */
[----:B------:R-:W-:-:S04]  /*06a0*/  DEPBAR.LE SB0, 0x0 ;  /* 0x000080000000791a */ /* 0x000fc80000000000 */
.L_x_13:
[----:B------:R-:W-:Y:S05]  /*06b0*/  WARPSYNC.ALL ;  /* 0x0000000000007948 */ /* 0x000fea0003800000 */
[----:B-----5:R-:W-:Y:S06]  /*06c0*/  BAR.SYNC.DEFER_BLOCKING 0x0 ;  /* 0x0000000000007b1d */ /* 0x020fec0000010000 */
[----:B------:R-:W-:Y:S02]  /*06d0*/  BSSY B1, `(.L_x_14) ;  /* 0x000000b000017945 */ /* 0x000fe40003800000 */
[----:B------:R-:W-:Y:S06]  /*06e0*/  BAR.SYNC.DEFER_BLOCKING 0x0 ;  /* 0x0000000000007b1d */ /* 0x000fec0000010000 */
[----:B------:R5:W-:Y:S01]  /*06f0*/  @!P0 STS [R10], RZ ;  /* 0x000000ff0a008388 */ /* 0x000be20000000800 */
[----:B------:R-:W-:Y:S01]  /*0700*/  NOP ;  /* 0x0000000000007918 */ /* 0x000fe20000000000 */
[----:B------:R-:W-:Y:S05]  /*0710*/  @P2 BRA `(.L_x_15) ;  /* 0x0000000000182947 */ /* 0x000fea0003800000 */
[----:B-1234-:R-:W1:Y:S01]  /*0720*/  LDS R4, [UR52+0x8] ;  /* 0x00000834ff047984 */ /* 0x01ee620008000800 */
[----:B------:R-:W2:Y:S01]  /*0730*/  LDC.64 R14, c[0x0][0x218] ;  /* 0x00008600ff0e7b82 */ /* 0x000ea20000000a00 */
[----:B------:R-:W-:Y:S02]  /*0740*/  IMAD.MOV.U32 R5, RZ, RZ, 0x70 ;  /* 0x00000070ff057424 */ /* 0x000fe400078e00ff */
[----:B--2---:R2:W-:Y:S03]  /*0750*/  STS.64 [UR52], R14 ;  /* 0x0000000eff007988 */ /* 0x0045e60008000a34 */
[----:B-1----:R-:W-:-:S05]  /*0760*/  LOP3.LUT R4, R4, 0x10, R5, 0xd8, !PT ;  /* 0x0000001004047812 */ /* 0x002fca00078ed805 */
[----:B------:R2:W-:Y:S02]  /*0770*/  STS [UR52+0x8], R4 ;  /* 0x00000804ff007988 */ /* 0x0005e40008000834 */
.L_x_15:
[----:B----4-:R-:W-:Y:S05]  /*0780*/  BSYNC B1 ;  /* 0x0000000000017941 */ /* 0x010fea0003800000 */
.L_x_14:
[----:B------:R-:W-:Y:S04]  /*0790*/  BSSY B2, `(.L_x_16) ;  /* 0x000000f000027945 */ /* 0x000fe80003800000 */
[----:B------:R-:W-:Y:S04]  /*07a0*/  BSSY B1, `(.L_x_17) ;  /* 0x000000c000017945 */ /* 0x000fe80003800000 */
[----:B------:R-:W-:Y:S05]  /*07b0*/  @P2 BRA `(.L_x_18) ;  /* 0x0000000000282947 */ /* 0x000fea0003800000 */
[----:B-123--:R-:W1:Y:S01]  /*07c0*/  LDS R4, [UR52+0x34] ;  /* 0x00003434ff047984 */ /* 0x00ee620008000800 */
[----:B------:R-:W-:Y:S01]  /*07d0*/  IMAD.MOV.U32 R5, RZ, RZ, 0x3f000000 ;  /* 0x3f000000ff057424 */ /* 0x000fe200078e00ff */
[----:B------:R-:W-:Y:S05]  /*07e0*/  @P2 BREAK B1 ;  /* 0x0000000000012942 */ /* 0x000fea0003800000 */
[----:B-1----:R-:W-:-:S05]  /*07f0*/  LOP3.LUT R4, R4, 0xff000000, R5, 0xb8, !PT ;  /* 0xff00000004047812 */ /* 0x002fca00078eb805 */
[----:B------:R1:W-:Y:S01]  /*0800*/  STS [UR52+0x34], R4 ;  /* 0x00003404ff007988 */ /* 0x0003e20008000834 */
[----:B------:R-:W-:Y:S05]  /*0810*/  @P2 BRA `(.L_x_19) ;  /* 0x0000000000182947 */ /* 0x000fea0003800000 */
[----:B------:R-:W2:Y:S01]  /*0820*/  LDS R5, [UR52+0x38] ;  /* 0x00003834ff057984 */ /* 0x000ea20008000800 */
[----:B-1----:R-:W-:-:S05]  /*0830*/  IMAD.MOV.U32 R4, RZ, RZ, 0x3f ;  /* 0x0000003fff047424 */ /* 0x002fca00078e00ff */
[----:B--2---:R-:W-:-:S05]  /*0840*/  LOP3.LUT R4, R5, 0xff, R4, 0xb8, !PT ;  /* 0x000000ff05047812 */ /* 0x004fca00078eb804 */
[----:B------:R4:W-:Y:S02]  /*0850*/  STS [UR52+0x38], R4 ;  /* 0x00003804ff007988 */ /* 0x0009e40008000834 */
.L_x_18:
[----:B------:R-:W-:Y:S05]  /*0860*/  BSYNC B1 ;  /* 0x0000000000017941 */ /* 0x000fea0003800000 */
.L_x_17:
[----:B------:R1:W-:Y:S02]  /*0870*/  @!P2 STS [UR52+0x20], R8 ;  /* 0x00002008ff00a988 */ /* 0x0003e40008000834 */
.L_x_19:
[----:B------:R-:W-:Y:S05]  /*0880*/  BSYNC B2 ;  /* 0x0000000000027941 */ /* 0x000fea0003800000 */
.L_x_16:
[----:B------:R-:W-:Y:S05]  /*0890*/  WARPSYNC.ALL ;  /* 0x0000000000007948 */ /* 0x000fea0003800000 */
[----:B------:R-:W2:Y:S01]  /*08a0*/  LDC R7, c[0x0][0x22c] ;  /* 0x00008b00ff077b82 */ /* 0x000ea20000000800 */
[----:B------:R-:W-:Y:S01]  /*08b0*/  BSSY B2, `(.L_x_20) ;  /* 0x0000010000027945 */ /* 0x000fe20003800000 */
[----:B--2---:R-:W-:-:S05]  /*08c0*/  VIADD R7, R7, 0xffffffff ;  /* 0xffffffff07077836 */ /* 0x004fca0000000000 */
[----:B------:R2:W-:Y:S01]  /*08d0*/  @!P2 STS [UR52+0x24], R7 ;  /* 0x00002407ff00a988 */ /* 0x0005e20008000834 */
[----:B------:R-:W-:Y:S05]  /*08e0*/  @P2 BRA `(.L_x_21) ;  /* 0x0000000000302947 */ /* 0x000fea0003800000 */
[----:B------:R-:W2:Y:S01]  /*08f0*/  LDS R5, [UR52+0x34] ;  /* 0x00003434ff057984 */ /* 0x000ea20008000800 */
[----:B-1----:R-:W1:Y:S03]  /*0900*/  LDC.64 R8, c[0x0][0x240] ;  /* 0x00009000ff087b82 */ /* 0x002e660000000a00 */
[----:B---34-:R-:W3:Y:S01]  /*0910*/  LDS R4, [UR52+0x1c] ;  /* 0x00001c34ff047984 */ /* 0x018ee20008000800 */
[C---:B-1----:R-:W-:Y:S01]  /*0920*/  SHF.L.U64.HI R9, R8.reuse, 0x1, R9 ;  /* 0x0000000108097819 */ /* 0x042fe20000010209 */
[----:B------:R-:W-:-:S03]  /*0930*/  IMAD.SHL.U32 R8, R8, 0x2, RZ ;  /* 0x0000000208087824 */ /* 0x000fc600078e00ff */
[--C-:B------:R-:W-:Y:S02]  /*0940*/  SHF.R.U32.HI R11, RZ, 0x4, R9.reuse ;  /* 0x00000004ff0b7819 */ /* 0x100fe40000011609 */
[----:B------:R-:W-:-:S05]  /*0950*/  SHF.R.U64 R8, R8, 0x4, R9 ;  /* 0x0000000408087819 */ /* 0x000fca0000001209 */
[----:B------:R1:W-:Y:S01]  /*0960*/  STS [UR52+0xc], R8 ;  /* 0x00000c08ff007988 */ /* 0x0003e20008000834 */
[----:B--2---:R-:W-:Y:S02]  /*0970*/  LOP3.LUT R5, R5, 0x7, RZ, 0xb8, !PT ;  /* 0x0000000705057812 */ /* 0x004fe400078eb8ff */
[----:B---3--:R-:W-:-:S03]  /*0980*/  LOP3.LUT R4, R4, 0xf, R11, 0xb8, !PT ;  /* 0x0000000f04047812 */ /* 0x008fc600078eb80b */
[----:B------:R1:W-:Y:S04]  /*0990*/  STS [UR52+0x34], R5 ;  /* 0x00003405ff007988 */ /* 0x0003e80008000834 */
[----:B------:R1:W-:Y:S02]  /*09a0*/  STS [UR52+0x1c], R4 ;  /* 0x00001c04ff007988 */ /* 0x0003e40008000834 */
.L_x_21:
[----:B------:R-:W-:Y:S05]  /*09b0*/  BSYNC B2 ;  /* 0x0000000000027941 */ /* 0x000fea0003800000 */
.L_x_20:
[----:B------:R-:W-:Y:S04]  /*09c0*/  BSSY B3, `(.L_x_22) ;  /* 0x000001a000037945 */ /* 0x000fe80003800000 */
[----:B------:R-:W-:Y:S04]  /*09d0*/  BSSY B2, `(.L_x_23) ;  /* 0x0000015000027945 */ /* 0x000fe80003800000 */
[----:B------:R-:W-:Y:S05]  /*09e0*/  @P2 BRA `(.L_x_24) ;  /* 0x0000000000202947 */ /* 0x000fea0003800000 */
[----:B-1-34-:R-:W1:Y:S02]  /*09f0*/  LDS R4, [UR52+0x34] ;  /* 0x00003434ff047984 */ /* 0x01ae640008000800 */
[----:B-1----:R-:W-:-:S05]  /*0a00*/  LOP3.LUT R4, R4, 0x38, RZ, 0xb8, !PT ;  /* 0x0000003804047812 */ /* 0x002fca00078eb8ff */
[----:B------:R1:W-:Y:S01]  /*0a10*/  STS [UR52+0x34], R4 ;  /* 0x00003404ff007988 */ /* 0x0003e20008000834 */
[----:B------:R-:W-:Y:S05]  /*0a20*/  @P2 BRA `(.L_x_25) ;  /* 0x0000000000202947 */ /* 0x000fea0003800000 */
[----:B-1----:R-:W1:Y:S01]  /*0a30*/  LDS R4, [UR52+0x8] ;  /* 0x00000834ff047984 */ /* 0x002e620008000800 */
[----:B------:R-:W-:-:S05]  /*0a40*/  IMAD.MOV.U32 R5, RZ, RZ, 0x780 ;  /* 0x00000780ff057424 */ /* 0x000fca00078e00ff */
[----:B-1----:R-:W-:-:S05]  /*0a50*/  LOP3.LUT R4, R4, 0x500, R5, 0xd8, !PT ;  /* 0x0000050004047812 */ /* 0x002fca00078ed805 */
[----:B------:R1:W-:Y:S02]  /*0a60*/  STS [UR52+0x8], R4 ;  /* 0x00000804ff007988 */ /* 0x0003e40008000834 */
.L_x_24:
[----:B------:R-:W-:Y:S05]  /*0a70*/  @P2 BRA `(.L_x_26) ;  /* 0x0000000000282947 */ /* 0x000fea0003800000 */
[----:B-1-34-:R-:W1:Y:S02]  /*0a80*/  LDS R4, [UR52+0x8] ;  /* 0x00000834ff047984 */ /* 0x01ae640008000800 */
[----:B-1----:R-:W-:-:S05]  /*0a90*/  LOP3.LUT R4, R4, 0x1800, RZ, 0xb8, !PT ;  /* 0x0000180004047812 */ /* 0x002fca00078eb8ff */
[----:B------:R3:W-:Y:S02]  /*0aa0*/  STS [UR52+0x8], R4 ;  /* 0x00000804ff007988 */ /* 0x0007e40008000834 */
.L_x_25:
[----:B------:R-:W-:Y:S05]  /*0ab0*/  @P2 BREAK B2 ;  /* 0x0000000000022942 */ /* 0x000fea0003800000 */
[----:B------:R-:W-:Y:S05]  /*0ac0*/  @P2 BRA `(.L_x_27) ;  /* 0x0000000000242947 */ /* 0x000fea0003800000 */
[----:B-1-3--:R-:W1:Y:S01]  /*0ad0*/  LDS R4, [UR52+0x8] ;  /* 0x00000834ff047984 */ /* 0x00ae620008000800 */
[----:B------:R-:W-:-:S05]  /*0ae0*/  IMAD.MOV.U32 R5, RZ, RZ, 0x6000 ;  /* 0x00006000ff057424 */ /* 0x000fca00078e00ff */
[----:B-1----:R-:W-:-:S04]  /*0af0*/  LOP3.LUT R4, R4, 0x6000, R5, 0xd8, !PT ;  /* 0x0000600004047812 */ /* 0x002fc800078ed805 */
[----:B------:R-:W-:-:S05]  /*0b00*/  LOP3.LUT R4, R4, 0x400000, RZ, 0xb8, !PT ;  /* 0x0040000004047812 */ /* 0x000fca00078eb8ff */
[----:B------:R1:W-:Y:S02]  /*0b10*/  STS [UR52+0x8], R4 ;  /* 0x00000804ff007988 */ /* 0x0003e40008000834 */
.L_x_26:
[----:B------:R-:W-:Y:S05]  /*0b20*/  BSYNC B2 ;  /* 0x0000000000027941 */ /* 0x000fea0003800000 */
.L_x_23:
[----:B-1-34-:R-:W1:Y:S02]  /*0b30*/  @!P2 LDS R4, [UR52+0x8] ;  /* 0x00000834ff04a984 */ /* 0x01ae640008000800 */
[----:B-1----:R-:W-:-:S05]  /*0b40*/  @!P2 LOP3.LUT R4, R4, 0x8000, RZ, 0xb8, !PT ;  /* 0x000080000404a812 */ /* 0x002fca00078eb8ff */
[----:B------:R4:W-:Y:S02]  /*0b50*/  @!P2 STS [UR52+0x8], R4 ;  /* 0x00000804ff00a988 */ /* 0x0009e40008000834 */
.L_x_27:
[----:B------:R-:W-:Y:S05]  /*0b60*/  BSYNC B3 ;  /* 0x0000000000037941 */ /* 0x000fea0003800000 */
.L_x_22:
[----:B------:R-:W-:Y:S05]  /*0b70*/  WARPSYNC.ALL ;  /* 0x0000000000007948 */ /* 0x000fea0003800000 */
[----:B------:R-:W-:-:S04]  /*0b80*/  UIADD3 UR7, UR8, 0x80, URZ ;  /* 0x0000008008077890 */ /* 0x000fc8000fffe03f */
[----:B------:R-:W-:-:S04]  /*0b90*/  UIADD3 UR6, UP0, UR7, UR54, URZ ;  /* 0x0000003607067290 */ /* 0x000fc8000ff1e03f */
[----:B------:R-:W-:Y:S01]  /*0ba0*/  ULEA.HI.X.SX32 UR7, UR7, UR55, 0x1, UP0 ;  /* 0x0000003707077291 */ /* 0x000fe200080f0e3f */
[----:B------:R-:W-:Y:S11]  /*0bb0*/  @P0 BRA `(.L_x_28) ;  /* 0x0000000000280947 */ /* 0x000ff60003800000 */
[----:B-1-34-:R-:W1:Y:S01]  /*0bc0*/  S2R R4, SR_LANEID ;  /* 0x0000000000047919 */ /* 0x01ae620000000000 */
[----:B------:R-:W-:Y:S05]  /*0bd0*/  WARPSYNC.ALL ;  /* 0x0000000000007948 */ /* 0x000fea0003800000 */
[----:B-1----:R-:W-:-:S05]  /*0be0*/  IMAD.SHL.U32 R8, R4, 0x4, RZ ;  /* 0x0000000404087824 */ /* 0x002fca00078e00ff */
[----:B------:R-:W1:Y:S01]  /*0bf0*/  LDS R9, [R8+UR52] ;  /* 0x0000003408097984 */ /* 0x000e620008000800 */
[----:B------:R-:W-:-:S05]  /*0c00*/  IADD3 R4, P1, R8, UR6, RZ ;  /* 0x0000000608047c10 */ /* 0x000fca000ff3e0ff */
[----:B------:R-:W-:-:S05]  /*0c10*/  IMAD.X R5, RZ, RZ, UR7, P1 ;  /* 0x00000007ff057e24 */ /* 0x000fca00088e06ff */
[----:B-1----:R1:W3:Y:S01]  /*0c20*/  ATOMG.E.EXCH.STRONG.GPU PT, RZ, [R4], R9 ;  /* 0x0000000904ff73a8 */ /* 0x0022e200041ee100 */
[----:B------:R-:W-:-:S04]  /*0c30*/  DEPBAR {5,4,3,2,1,0} ;  /* 0x0000003f0000791a */ /* 0x000fc80000000000 */
[----:B------:R1:W-:Y:S01]  /*0c40*/  UTMACCTL.IV [UR6] ;  /* 0x00000000060079b9 */ /* 0x0003e20008000000 */
[----:B------:R-:W-:Y:S01]  /*0c50*/  NOP ;  /* 0x0000000000007918 */ /* 0x000fe20000000000 */
.L_x_28:
[----:B------:R-:W-:Y:S05]  /*0c60*/  @P0 BRA `(.L_x_29) ;  /* 0x00000000000c0947 */ /* 0x000fea0003800000 */
[----:B------:R0:W-:Y:S01]  /*0c70*/  UTMACMDFLUSH ;  /* 0x00000000000079b7 */ /* 0x0001e20000000000 */
[----:B------:R-:W-:Y:S05]  /*0c80*/  @P0 BRA `(.L_x_29) ;  /* 0x0000000000040947 */ /* 0x000fea0003800000 */
[----:B------:R-:W-:-:S04]  /*0c90*/  DEPBAR.LE SB0, 0x0 ;  /* 0x000080000000791a */ /* 0x000fc80000000000 */
.L_x_29:
[----:B------:R-:W-:Y:S05]  /*0ca0*/  WARPSYNC.ALL ;  /* 0x0000000000007948 */ /* 0x000fea0003800000 */
[----:B---3--:R-:W-:Y:S06]  /*0cb0*/  BAR.SYNC.DEFER_BLOCKING 0x0 ;  /* 0x0000000000007b1d */ /* 0x008fec0000010000 */
[----:B------:R-:W-:Y:S02]  /*0cc0*/  BSSY B3, `(.L_x_30) ;  /* 0x000000b000037945 */ /* 0x000fe40003800000 */
[----:B------:R-:W-:Y:S06]  /*0cd0*/  BAR.SYNC.DEFER_BLOCKING 0x0 ;  /* 0x0000000000007b1d */ /* 0x000fec0000010000 */
[----:B------:R3:W-:Y:S01]  /*0ce0*/  @!P0 STS [R10], RZ ;  /* 0x000000ff0a008388 */ /* 0x0007e20000000800 */
[----:B------:R-:W-:Y:S01]  /*0cf0*/  NOP ;  /* 0x0000000000007918 */ /* 0x000fe20000000000 */
[----:B------:R-:W-:Y:S05]  /*0d00*/  @P2 BRA `(.L_x_31) ;  /* 0x0000000000182947 */ /* 0x000fea0003800000 */
[----:B-1--4-:R-:W1:Y:S01]  /*0d10*/  LDS R4, [UR52+0x8] ;  /* 0x00000834ff047984 */ /* 0x012e620008000800 */
[----:B------:R-:W4:Y:S01]  /*0d20*/  LDC.64 R8, c[0x0][0x220] ;  /* 0x00008800ff087b82 */ /* 0x000f220000000a00 */
[----:B------:R-:W-:Y:S02]  /*0d30*/  IMAD.MOV.U32 R5, RZ, RZ, 0x70 ;  /* 0x00000070ff057424 */ /* 0x000fe400078e00ff */
[----:B----4-:R4:W-:Y:S03]  /*0d40*/  STS.64 [UR52], R8 ;  /* 0x00000008ff007988 */ /* 0x0109e60008000a34 */
[----:B-1----:R-:W-:-:S05]  /*0d50*/  LOP3.LUT R4, R4, 0x10, R5, 0xd8, !PT ;  /* 0x0000001004047812 */ /* 0x002fca00078ed805 */
[----:B------:R4:W-:Y:S02]  /*0d60*/  STS [UR52+0x8], R4 ;  /* 0x00000804ff007988 */ /* 0x0009e40008000834 */
.L_x_31:
[----:B-1----:R-:W-:Y:S05]  /*0d70*/  BSYNC B3 ;  /* 0x0000000000037941 */ /* 0x002fea0003800000 */
.L_x_30:
[----:B------:R-:W-:Y:S04]  /*0d80*/  BSSY B4, `(.L_x_32) ;  /* 0x0000011000047945 */ /* 0x000fe80003800000 */
[----:B------:R-:W-:Y:S04]  /*0d90*/  BSSY B3, `(.L_x_33) ;  /* 0x000000e000037945 */ /* 0x000fe80003800000 */
[----:B------:R-:W-:Y:S05]  /*0da0*/  @P2 BRA `(.L_x_34) ;  /* 0x0000000000242947 */ /* 0x000fea0003800000 */
[----:B----4-:R-:W1:Y:S01]  /*0db0*/  LDS R4, [UR52+0x34] ;  /* 0x00003434ff047984 */ /* 0x010e620008000800 */
[----:B------:R-:W-:-:S05]  /*0dc0*/  IMAD.MOV.U32 R5, RZ, RZ, 0x3f000000 ;  /* 0x3f000000ff057424 */ /* 0x000fca00078e00ff */
[----:B-1----:R-:W-:-:S05]  /*0dd0*/  LOP3.LUT R4, R4, 0xff000000, R5, 0xb8, !PT ;  /* 0xff00000004047812 */ /* 0x002fca00078eb805 */
[----:B------:R1:W-:Y:S01]  /*0de0*/  STS [UR52+0x34], R4 ;  /* 0x00003404ff007988 */ /* 0x0003e20008000834 */
[----:B------:R-:W-:Y:S05]  /*0df0*/  @P2 BRA `(.L_x_35) ;  /* 0x00000000001c2947 */ /* 0x000fea0003800000 */
[----:B-1----:R-:W1:Y:S01]  /*0e00*/  LDS R4, [UR52+0x38] ;  /* 0x00003834ff047984 */ /* 0x002e620008000800 */
[----:B------:R-:W-:-:S05]  /*0e10*/  IMAD.MOV.U32 R5, RZ, RZ, 0xff ;  /* 0x000000ffff057424 */ /* 0x000fca00078e00ff */
[----:B-1----:R-:W-:-:S05]  /*0e20*/  LOP3.LUT R4, R4, 0xff, R5, 0xb8, !PT ;  /* 0x000000ff04047812 */ /* 0x002fca00078eb805 */
[----:B------:R1:W-:Y:S02]  /*0e30*/  STS [UR52+0x38], R4 ;  /* 0x00003804ff007988 */ /* 0x0003e40008000834 */
.L_x_34:
[----:B------:R-:W-:Y:S05]  /*0e40*/  @P2 BREAK B3 ;  /* 0x0000000000032942 */ /* 0x000fea0003800000 */
[----:B------:R-:W-:Y:S05]  /*0e50*/  @P2 BRA `(.L_x_36) ;  /* 0x00000000000c2947 */ /* 0x000fea0003800000 */
[----:B------:R1:W-:Y:S02]  /*0e60*/  STS [UR52+0x20], R7 ;  /* 0x00002007ff007988 */ /* 0x0003e40008000834 */
.L_x_35:
[----:B------:R-:W-:Y:S05]  /*0e70*/  BSYNC B3 ;  /* 0x0000000000037941 */ /* 0x000fea0003800000 */
.L_x_33:
[----:B------:R1:W-:Y:S02]  /*0e80*/  @!P2 STS [UR52+0x24], R3 ;  /* 0x00002403ff00a988 */ /* 0x0003e40008000834 */
.L_x_36:
[----:B------:R-:W-:Y:S05]  /*0e90*/  BSYNC B4 ;  /* 0x0000000000047941 */ /* 0x000fea0003800000 */
.L_x_32:
[----:B------:R-:W-:Y:S05]  /*0ea0*/  WARPSYNC.ALL ;  /* 0x0000000000007948 */ /* 0x000fea0003800000 */
[----:B------:R-:W-:Y:S04]  /*0eb0*/  BSSY B4, `(.L_x_37) ;  /* 0x000000e000047945 */ /* 0x000fe80003800000 */
[----:B------:R-:W-:Y:S05]  /*0ec0*/  @P2 BRA `(.L_x_38) ;  /* 0x0000000000302947 */ /* 0x000fea0003800000 */
[----:B-1--4-:R-:W1:Y:S01]  /*0ed0*/  LDS R4, [UR52+0x34] ;  /* 0x00003434ff047984 */ /* 0x012e620008000800 */
[----:B---3-5:R-:W3:Y:S03]  /*0ee0*/  LDC.64 R10, c[0x0][0x248] ;  /* 0x00009200ff0a7b82 */ /* 0x028ee60000000a00 */
[----:B------:R-:W4:Y:S01]  /*0ef0*/  LDS R3, [UR52+0x1c] ;  /* 0x00001c34ff037984 */ /* 0x000f220008000800 */
[C---:B---3--:R-:W-:Y:S01]  /*0f00*/  SHF.L.U64.HI R8, R10.reuse, 0x1, R11 ;  /* 0x000000010a087819 */ /* 0x048fe2000001020b */
[----:B------:R-:W-:-:S03]  /*0f10*/  IMAD.SHL.U32 R5, R10, 0x2, RZ ;  /* 0x000000020a057824 */ /* 0x000fc600078e00ff */
[--C-:B------:R-:W-:Y:S02]  /*0f20*/  SHF.R.U32.HI R10, RZ, 0x4, R8.reuse ;  /* 0x00000004ff0a7819 */ /* 0x100fe40000011608 */
[----:B------:R-:W-:-:S05]  /*0f30*/  SHF.R.U64 R5, R5, 0x4, R8 ;  /* 0x0000000405057819 */ /* 0x000fca0000001208 */
[----:B------:R3:W-:Y:S01]  /*0f40*/  STS [UR52+0xc], R5 ;  /* 0x00000c05ff007988 */ /* 0x0007e20008000834 */
[----:B-1----:R-:W-:Y:S02]  /*0f50*/  LOP3.LUT R4, R4, 0x7, RZ, 0xb8, !PT ;  /* 0x0000000704047812 */ /* 0x002fe400078eb8ff */
[----:B----4-:R-:W-:-:S03]  /*0f60*/  LOP3.LUT R3, R3, 0xf, R10, 0xb8, !PT ;  /* 0x0000000f03037812 */ /* 0x010fc600078eb80a */
[----:B------:R3:W-:Y:S04]  /*0f70*/  STS [UR52+0x34], R4 ;  /* 0x00003404ff007988 */ /* 0x0007e80008000834 */
[----:B------:R3:W-:Y:S02]  /*0f80*/  STS [UR52+0x1c], R3 ;  /* 0x00001c03ff007988 */ /* 0x0007e40008000834 */
.L_x_38:
[----:B------:R-:W-:Y:S05]  /*0f90*/  BSYNC B4 ;  /* 0x0000000000047941 */ /* 0x000fea0003800000 */
.L_x_37:
[----:B------:R-:W-:Y:S04]  /*0fa0*/  BSSY B4, `(.L_x_39) ;  /* 0x000001a000047945 */ /* 0x000fe80003800000 */
[----:B------:R-:W-:Y:S04]  /*0fb0*/  BSSY B5, `(.L_x_40) ;  /* 0x0000015000057945 */ /* 0x000fe80003800000 */
[----:B------:R-:W-:Y:S05]  /*0fc0*/  @P2 BRA `(.L_x_41) ;  /* 0x0000000000202947 */ /* 0x000fea0003800000 */
[----:B-1-3--:R-:W1:Y:S02]  /*0fd0*/  LDS R3, [UR52+0x34] ;  /* 0x00003434ff037984 */ /* 0x00ae640008000800 */
[----:B-1----:R-:W-:-:S05]  /*0fe0*/  LOP3.LUT R3, R3, 0x38, RZ, 0xb8, !PT ;  /* 0x0000003803037812 */ /* 0x002fca00078eb8ff */
[----:B------:R1:W-:Y:S01]  /*0ff0*/  STS [UR52+0x34], R3 ;  /* 0x00003403ff007988 */ /* 0x0003e20008000834 */
[----:B------:R-:W-:Y:S05]  /*1000*/  @P2 BRA `(.L_x_42) ;  /* 0x0000000000202947 */ /* 0x000fea0003800000 */
[----:B-1----:R-:W1:Y:S01]  /*1010*/  LDS R3, [UR52+0x8] ;  /* 0x00000834ff037984 */ /* 0x002e620008000800 */
[----:B----4-:R-:W-:-:S05]  /*1020*/  IMAD.MOV.U32 R4, RZ, RZ, 0x780 ;  /* 0x00000780ff047424 */ /* 0x010fca00078e00ff */
[----:B-1----:R-:W-:-:S05]  /*1030*/  LOP3.LUT R3, R3, 0x500, R4, 0xd8, !PT ;  /* 0x0000050003037812 */ /* 0x002fca00078ed804 */
[----:B------:R1:W-:Y:S02]  /*1040*/  STS [UR52+0x8], R3 ;  /* 0x00000803ff007988 */ /* 0x0003e40008000834 */
.L_x_41:
[----:B------:R-:W-:Y:S05]  /*1050*/  @P2 BRA `(.L_x_43) ;  /* 0x0000000000282947 */ /* 0x000fea0003800000 */
[----:B-1-3--:R-:W1:Y:S02]  /*1060*/  LDS R3, [UR52+0x8] ;  /* 0x00000834ff037984 */ /* 0x00ae640008000800 */
[----:B-1----:R-:W-:-:S05]  /*1070*/  LOP3.LUT R3, R3, 0x1800, RZ, 0xb8, !PT ;  /* 0x0000180003037812 */ /* 0x002fca00078eb8ff */
[----:B------:R3:W-:Y:S02]  /*1080*/  STS [UR52+0x8], R3 ;  /* 0x00000803ff007988 */ /* 0x0007e40008000834 */
.L_x_42:
[----:B------:R-:W-:Y:S05]  /*1090*/  @P2 BREAK B5 ;  /* 0x0000000000052942 */ /* 0x000fea0003800000 */
[----:B------:R-:W-:Y:S05]  /*10a0*/  @P2 BRA `(.L_x_44) ;  /* 0x0000000000242947 */ /* 0x000fea0003800000 */
[----:B-1-3--:R-:W1:Y:S01]  /*10b0*/  LDS R3, [UR52+0x8] ;  /* 0x00000834ff037984 */ /* 0x00ae620008000800 */
[----:B----4-:R-:W-:-:S05]  /*10c0*/  IMAD.MOV.U32 R4, RZ, RZ, 0x6000 ;  /* 0x00006000ff047424 */ /* 0x010fca00078e00ff */
[----:B-1----:R-:W-:-:S04]  /*10d0*/  LOP3.LUT R3, R3, 0x6000, R4, 0xd8, !PT ;  /* 0x0000600003037812 */ /* 0x002fc800078ed804 */
[----:B------:R-:W-:-:S05]  /*10e0*/  LOP3.LUT R3, R3, 0x400000, RZ, 0xb8, !PT ;  /* 0x0040000003037812 */ /* 0x000fca00078eb8ff */
[----:B------:R1:W-:Y:S02]  /*10f0*/  STS [UR52+0x8], R3 ;  /* 0x00000803ff007988 */ /* 0x0003e40008000834 */
.L_x_43:
[----:B------:R-:W-:Y:S05]  /*1100*/  BSYNC B5 ;  /* 0x0000000000057941 */ /* 0x000fea0003800000 */
.L_x_40:
[----:B-1-3--:R-:W1:Y:S02]  /*1110*/  @!P2 LDS R3, [UR52+0x8] ;  /* 0x00000834ff03a984 */ /* 0x00ae640008000800 */
[----:B-1----:R-:W-:-:S05]  /*1120*/  @!P2 LOP3.LUT R3, R3, 0x8000, RZ, 0xb8, !PT ;  /* 0x000080000303a812 */ /* 0x002fca00078eb8ff */
[----:B------:R1:W-:Y:S02]  /*1130*/  @!P2 STS [UR52+0x8], R3 ;  /* 0x00000803ff00a988 */ /* 0x0003e40008000834 */
.L_x_44:
[----:B------:R-:W-:Y:S05]  /*1140*/  BSYNC B4 ;  /* 0x0000000000047941 */ /* 0x000fea0003800000 */
.L_x_39:
[----:B------:R-:W-:Y:S05]  /*1150*/  WARPSYNC.ALL ;  /* 0x0000000000007948 */ /* 0x000fea0003800000 */
[----:B------:R-:W-:Y:S01]  /*1160*/  UIADD3 UR8, UR8, 0x100, URZ ;  /* 0x0000010008087890 */ /* 0x000fe2000fffe03f */
[----:B------:R-:W-:Y:S02]  /*1170*/  ISETP.GE.AND P1, PT, R12, 0x1, PT ;  /* 0x000000010c00780c */ /* 0x000fe40003f26270 */
[----:B------:R-:W-:Y:S02]  /*1180*/  CS2R R56, SRZ ;  /* 0x0000000000387805 */ /* 0x000fe4000001ff00 */
[----:B------:R-:W-:Y:S01]  /*1190*/  CS2R R58, SRZ ;  /* 0x00000000003a7805 */ /* 0x000fe2000001ff00 */
[----:B------:R-:W-:Y:S01]  /*11a0*/  UIADD3 UR56, UP0, UR8, UR54, URZ ;  /* 0x0000003608387290 */ /* 0x000fe2000ff1e03f */
[----:B------:R-:W-:-:S02]  /*11b0*/  CS2R R60, SRZ ;  /* 0x00000000003c7805 */ /* 0x000fc4000001ff00 */
[----:B------:R-:W-:Y:S02]  /*11c0*/  CS2R R62, SRZ ;  /* 0x00000000003e7805 */ /* 0x000fe4000001ff00 */
[----:B------:R-:W-:Y:S01]  /*11d0*/  CS2R R64, SRZ ;  /* 0x0000000000407805 */ /* 0x000fe2000001ff00 */
[----:B------:R-:W-:Y:S01]  /*11e0*/  ULEA.HI.X.SX32 UR55, UR8, UR55, 0x1, UP0 ;  /* 0x0000003708377291 */ /* 0x000fe200080f0e3f */
[----:B------:R-:W-:Y:S02]  /*11f0*/  CS2R R66, SRZ ;  /* 0x0000000000427805 */ /* 0x000fe4000001ff00 */
[----:B------:R-:W-:Y:S02]  /*1200*/  CS2R R68, SRZ ;  /* 0x0000000000447805 */ /* 0x000fe4000001ff00 */
[----:B------:R-:W-:Y:S02]  /*1210*/  CS2R R70, SRZ ;  /* 0x0000000000467805 */ /* 0x000fe4000001ff00 */
[----:B------:R-:W-:-:S02]  /*1220*/  CS2R R72, SRZ ;  /* 0x0000000000487805 */ /* 0x000fc4000001ff00 */
[----:B------:R-:W-:Y:S02]  /*1230*/  CS2R R74, SRZ ;  /* 0x00000000004a7805 */ /* 0x000fe4000001ff00 */
[----:B------:R-:W-:Y:S02]  /*1240*/  CS2R R76, SRZ ;  /* 0x00000000004c7805 */ /* 0x000fe4000001ff00 */
[----:B------:R-:W-:Y:S02]  /*1250*/  CS2R R78, SRZ ;  /* 0x00000000004e7805 */ /* 0x000fe4000001ff00 */
[----:B------:R-:W-:Y:S02]  /*1260*/  CS2R R80, SRZ ;  /* 0x0000000000507805 */ /* 0x000fe4000001ff00 */
[----:B------:R-:W-:Y:S02]  /*1270*/  CS2R R82, SRZ ;  /* 0x0000000000527805 */ /* 0x000fe4000001ff00 */
[----:B------:R-:W-:-:S02]  /*1280*/  CS2R R84, SRZ ;  /* 0x0000000000547805 */ /* 0x000fc4000001ff00 */
[----:B------:R-:W-:Y:S02]  /*1290*/  CS2R R86, SRZ ;  /* 0x0000000000567805 */ /* 0x000fe4000001ff00 */
[----:B------:R-:W-:Y:S02]  /*12a0*/  CS2R R24, SRZ ;  /* 0x0000000000187805 */ /* 0x000fe4000001ff00 */
[----:B------:R-:W-:Y:S01]  /*12b0*/  CS2R R26, SRZ ;  /* 0x00000000001a7805 */ /* 0x000fe2000001ff00 */
[----:B------:R-:W-:Y:S01]  /*12c0*/  IMAD.MOV.U32 R28, RZ, RZ, RZ ;  /* 0x000000ffff1c7224 */ /* 0x000fe200078e00ff */
[----:B------:R-:W-:Y:S06]  /*12d0*/  @P0 BRA `(.L_x_45) ;  /* 0x00000000002c0947 */ /* 0x000fec0003800000 */
[----:B-1-3--:R-:W2:Y:S01]  /*12e0*/  S2R R3, SR_LANEID ;  /* 0x0000000000037919 */ /* 0x00aea20000000000 */
[----:B------:R-:W-:Y:S05]  /*12f0*/  WARPSYNC.ALL ;  /* 0x0000000000007948 */ /* 0x000fea0003800000 */
[----:B--2---:R-:W-:-:S05]  /*1300*/  IMAD.SHL.U32 R7, R3, 0x4, RZ ;  /* 0x0000000403077824 */ /* 0x004fca00078e00ff */
[----:B------:R-:W1:Y:S01]  /*1310*/  LDS R3, [R7+UR52] ;  /* 0x0000003407037984 */ /* 0x000e620008000800 */
[----:B----4-:R-:W-:Y:S01]  /*1320*/  IADD3 R4, P3, R7, UR56, RZ ;  /* 0x0000003807047c10 */ /* 0x010fe2000ff7e0ff */
[----:B------:R-:W-:-:S04]  /*1330*/  UMOV UR54, UR56 ;  /* 0x0000003800367c82 */ /* 0x000fc80008000000 */
[----:B------:R-:W-:-:S05]  /*1340*/  IMAD.X R5, RZ, RZ, UR55, P3 ;  /* 0x00000037ff057e24 */ /* 0x000fca00098e06ff */
[----:B-1----:R1:W2:Y:S01]  /*1350*/  ATOMG.E.EXCH.STRONG.GPU PT, RZ, [R4], R3 ;  /* 0x0000000304ff73a8 */ /* 0x0022a200041ee100 */
[----:B------:R-:W-:-:S04]  /*1360*/  DEPBAR {5,4,3,2,1,0} ;  /* 0x0000003f0000791a */ /* 0x000fc80000000000 */
[----:B------:R1:W-:Y:S01]  /*1370*/  UTMACCTL.IV [UR54] ;  /* 0x00000000360079b9 */ /* 0x0003e20008000000 */
[----:B------:R-:W-:Y:S01]  /*1380*/  NOP ;  /* 0x0000000000007918 */ /* 0x000fe20000000000 */
.L_x_45:
[----:B------:R-:W-:Y:S05]  /*1390*/  @P0 BRA `(.L_x_46) ;  /* 0x00000000000c0947 */ /* 0x000fea0003800000 */
[----:B------:R0:W-:Y:S01]  /*13a0*/  UTMACMDFLUSH ;  /* 0x00000000000079b7 */ /* 0x0001e20000000000 */
[----:B------:R-:W-:Y:S05]  /*13b0*/  @P0 BRA `(.L_x_46) ;  /* 0x0000000000040947 */ /* 0x000fea0003800000 */
[----:B------:R-:W-:-:S04]  /*13c0*/  DEPBAR.LE SB0, 0x0 ;  /* 0x000080000000791a */ /* 0x000fc80000000000 */
.L_x_46:
[----:B------:R-:W-:Y:S05]  /*13d0*/  WARPSYNC.ALL ;  /* 0x0000000000007948 */ /* 0x000fea0003800000 */
[----:B--2---:R-:W-:Y:S01]  /*13e0*/  BAR.SYNC.DEFER_BLOCKING 0x0 ;  /* 0x0000000000007b1d */ /* 0x004fe20000010000 */
[----:B------:R-:W-:Y:S01]  /*13f0*/  USHF.L.U32 UR11, UR58, 0x8, URZ ;  /* 0x000000083a0b7899 */ /* 0x000fe2000800063f */
[----:B------:R-:W-:Y:S01]  /*1400*/  IMAD.MOV.U32 R29, RZ, RZ, RZ ;  /* 0x000000ffff1d7224 */ /* 0x000fe200078e00ff */
[----:B------:R-:W-:Y:S01]  /*1410*/  USHF.L.U32 UR15, UR57, 0x6, URZ ;  /* 0x00000006390f7899 */ /* 0x000fe2000800063f */
[----:B------:R-:W-:Y:S02]  /*1420*/  CS2R R30, SRZ ;  /* 0x00000000001e7805 */ /* 0x000fe4000001ff00 */
[----:B------:R-:W-:Y:S01]  /*1430*/  CS2R R32, SRZ ;  /* 0x0000000000207805 */ /* 0x000fe2000001ff00 */
[----:B------:R-:W-:Y:S01]  /*1440*/  VOTEU.ALL UP0, P2 ;  /* 0x00000000003f7886 */ /* 0x000fe20001000000 */
[----:B------:R-:W-:Y:S01]  /*1450*/  UMOV UR8, 0x1 ;  /* 0x0000000100087882 */ /* 0x000fe20000000000 */
[----:B------:R-:W-:-:S02]  /*1460*/  CS2R R34, SRZ ;  /* 0x0000000000227805 */ /* 0x000fc4000001ff00 */
[----:B------:R-:W-:Y:S02]  /*1470*/  CS2R R36, SRZ ;  /* 0x0000000000247805 */ /* 0x000fe4000001ff00 */
[----:B------:R-:W-:Y:S01]  /*1480*/  CS2R R38, SRZ ;  /* 0x0000000000267805 */ /* 0x000fe2000001ff00 */
[----:B------:R-:W-:-:S04]  /*1490*/  @!UP0 UIADD3 UR8, -UR8, 0x100000, URZ ;  /* 0x0010000008088890 */ /* 0x000fc8000fffe13f */
[----:B------:R-:W-:Y:S02]  /*14a0*/  @!UP0 USHF.L.U32 UR9, UR8, 0xb, URZ ;  /* 0x0000000b08098899 */ /* 0x000fe4000800063f */
[----:B------:R-:W-:Y:S01]  /*14b0*/  @!UP0 USHF.L.U32 UR8, UR8, 0x1, URZ ;  /* 0x0000000108088899 */ /* 0x000fe2000800063f */
[----:B------:R-:W-:Y:S01]  /*14c0*/  CS2R R40, SRZ ;  /* 0x0000000000287805 */ /* 0x000fe2000001ff00 */
[----:B------:R-:W-:Y:S01]  /*14d0*/  VOTEU.ALL UP0, P2 ;  /* 0x00000000003f7886 */ /* 0x000fe20001000000 */
[----:B------:R-:W-:Y:S02]  /*14e0*/  CS2R R42, SRZ ;  /* 0x00000000002a7805 */ /* 0x000fe4000001ff00 */
[----:B------:R-:W-:Y:S02]  /*14f0*/  CS2R R44, SRZ ;  /* 0x00000000002c7805 */ /* 0x000fe4000001ff00 */
[----:B------:R-:W-:Y:S02]  /*1500*/  CS2R R46, SRZ ;  /* 0x00000000002e7805 */ /* 0x000fe4000001ff00 */
[----:B------:R-:W-:-:S02]  /*1510*/  CS2R R48, SRZ ;  /* 0x0000000000307805 */ /* 0x000fc4000001ff00 */
[----:B------:R-:W-:Y:S02]  /*1520*/  CS2R R50, SRZ ;  /* 0x0000000000327805 */ /* 0x000fe4000001ff00 */
[----:B------:R-:W-:Y:S02]  /*1530*/  CS2R R52, SRZ ;  /* 0x0000000000347805 */ /* 0x000fe4000001ff00 */
[----:B------:R-:W-:Y:S01]  /*1540*/  CS2R R54, SRZ ;  /* 0x0000000000367805 */ /* 0x000fe2000001ff00 */
[----:B------:R-:W2:Y:S02]  /*1550*/  FENCE.VIEW.ASYNC.S ;  /* 0x00000000000073c6 */ /* 0x000ea40000000000 */
[----:B--2---:R2:W1:Y:S01]  /*1560*/  @!UP0 SYNCS.EXCH.64 URZ, [UR52+0x14000], UR8 ;  /* 0x01400008343f85b2 */ /* 0x0044620008000100 */
[----:B------:R-:W-:Y:S05]  /*1570*/  @!P1 BRA `(.L_x_47) ;  /* 0x0000000800009947 */ /* 0x000fea0003800000 */
[----:B--2---:R-:W-:Y:S01]  /*1580*/  UIADD3 UR9, UR52, 0x10000, URZ ;  /* 0x0001000034097890 */ /* 0x004fe2000fffe03f */
[----:B-1-3--:R-:W-:Y:S01]  /*1590*/  SHF.R.U32.HI R3, RZ, 0x5, R0 ;  /* 0x00000005ff037819 */ /* 0x00afe20000011600 */
[----:B------:R-:W-:Y:S01]  /*15a0*/  UMOV UR8, URZ ;  /* 0x0000003f00087c82 */ /* 0x000fe20008000000 */
[----:B------:R-:W-:Y:S01]  /*15b0*/  CS2R R56, SRZ ;  /* 0x0000000000387805 */ /* 0x000fe2000001ff00 */
[----:B------:R-:W-:Y:S01]  /*15c0*/  USHF.R.U32.HI UR9, URZ, 0x4, UR9 ;  /* 0x000000043f097899 */ /* 0x000fe20008011609 */
[----:B------:R-:W-:Y:S02]  /*15d0*/  R2UR UR54, R3 ;  /* 0x00000000033672ca */ /* 0x000fe400000e0000 */
[----:B------:R-:W-:Y:S02]  /*15e0*/  CS2R R58, SRZ ;  /* 0x00000000003a7805 */ /* 0x000fe4000001ff00 */
[----:B------:R-:W-:Y:S01]  /*15f0*/  CS2R R60, SRZ ;  /* 0x00000000003c7805 */ /* 0x000fe2000001ff00 */
[----:B------:R-:W-:Y:S01]  /*1600*/  USGXT.U32 UR18, UR9, 0xe ;  /* 0x0000000e0912789a */ /* 0x000fe20008000000 */
[----:B------:R-:W-:-:S02]  /*1610*/  CS2R R62, SRZ ;  /* 0x00000000003e7805 */ /* 0x000fc4000001ff00 */
[----:B------:R-:W-:Y:S02]  /*1620*/  CS2R R64, SRZ ;  /* 0x0000000000407805 */ /* 0x000fe4000001ff00 */
[----:B------:R-:W-:Y:S01]  /*1630*/  CS2R R66, SRZ ;  /* 0x0000000000427805 */ /* 0x000fe2000001ff00 */
[----:B------:R-:W-:Y:S01]  /*1640*/  UIADD3 UR22, UP0, UR18, 0x2, URZ ;  /* 0x0000000212167890 */ /* 0x000fe2000ff1e03f */
[----:B------:R-:W-:Y:S02]  /*1650*/  CS2R R68, SRZ ;  /* 0x0000000000447805 */ /* 0x000fe4000001ff00 */
[----:B------:R-:W-:Y:S02]  /*1660*/  CS2R R70, SRZ ;  /* 0x0000000000467805 */ /* 0x000fe4000001ff00 */
[----:B------:R-:W-:Y:S01]  /*1670*/  CS2R R72, SRZ ;  /* 0x0000000000487805 */ /* 0x000fe2000001ff00 */
[----:B------:R-:W-:Y:S01]  /*1680*/  UIADD3.X UR23, UR8, 0x40000040, URZ, UP0, !UPT ;  /* 0x4000004008177890 */ /* 0x000fe200087fe43f */
        /* <DEDUP_REMOVED lines=22> */
[----:B------:R-:W-:Y:S01]  /*17f0*/  CS2R R54, SRZ ;  /* 0x0000000000367805 */ /* 0x000fe2000001ff00 */
[----:B------:R-:W-:Y:S02]  /*1800*/  UIADD3.64 UR26, UR22, 0x2, URZ ;  /* 0x00000002161a7897 */ /* 0x000fe4000fffe03f */
[----:B------:R-:W-:Y:S02]  /*1810*/  UIADD3.64 UR30, UR22, 0x4, URZ ;  /* 0x00000004161e7897 */ /* 0x000fe4000fffe03f */
[----:B------:R-:W-:-:S02]  /*1820*/  UIADD3.64 UR34, UR22, 0x1fe, URZ ;  /* 0x000001fe16227897 */ /* 0x000fc4000fffe03f */
[----:B------:R-:W-:Y:S02]  /*1830*/  UIADD3.64 UR38, UR22, 0x200, URZ ;  /* 0x0000020016267897 */ /* 0x000fe4000fffe03f */
[----:B------:R-:W-:Y:S02]  /*1840*/  UIADD3.64 UR42, UR22, 0x202, URZ ;  /* 0x00000202162a7897 */ /* 0x000fe4000fffe03f */
[----:B------:R-:W-:Y:S01]  /*1850*/  UIADD3.64 UR46, UR22, 0x204, URZ ;  /* 0x00000204162e7897 */ /* 0x000fe2000fffe03f */
[----:B------:R-:W-:Y:S01]  /*1860*/  UMOV UR53, URZ ;  /* 0x0000003f00357c82 */ /* 0x000fe20008000000 */
[----:B------:R-:W-:-:S10]  /*1870*/  UMOV UR19, 0x40000040 ;  /* 0x4000004000137882 */ /* 0x000fd40000000000 */
.L_x_49:
[----:B------:R-:W-:Y:S01]  /*1880*/  BAR.SYNC.DEFER_BLOCKING 0x0 ;  /* 0x0000000000007b1d */ /* 0x000fe20000010000 */
[----:B------:R-:W-:Y:S01]  /*1890*/  @!P2 IMAD.MOV.U32 R3, RZ, RZ, 0x14000 ;  /* 0x00014000ff03a424 */ /* 0x000fe200078e00ff */
[----:B------:R-:W-:Y:S01]  /*18a0*/  ELECT P0, URZ, PT ;  /* 0x00000000003f782f */ /* 0x000fe20003800000 */
[----:B------:R-:W-:-:S03]  /*18b0*/  ULOP3.LUT UR9, UR54, 0x1, URZ, 0xc0, !UPT ;  /* 0x0000000136097892 */ /* 0x000fc6000f8ec03f */
[C---:B------:R-:W-:Y:S02]  /*18c0*/  ISETP.LT.U32.AND P0, PT, R2.reuse, 0x40, P0 ;  /* 0x000000400200780c */ /* 0x040fe40000701070 */
[----:B------:R-:W-:Y:S01]  /*18d0*/  ELECT P1, URZ, PT ;  /* 0x00000000003f782f */ /* 0x000fe20003820000 */
[----:B------:R-:W-:Y:S02]  /*18e0*/  ULEA UR8, UR9, UR52, 0xf ;  /* 0x0000003409087291 */ /* 0x000fe4000f8e783f */
[----:B------:R-:W-:Y:S01]  /*18f0*/  ULEA UR10, UR9, UR53, 0x6 ;  /* 0x00000035090a7291 */ /* 0x000fe2000f8e303f */
[----:B------:R-:W-:Y:S01]  /*1900*/  ISETP.LT.U32.AND P1, PT, R2, 0x40, P1 ;  /* 0x000000400200780c */ /* 0x000fe20000f21070 */
[----:B------:R-:W-:-:S05]  /*1910*/  UIMAD UR12, UR9, -0x6000, UR8 ;  /* 0xffffa000090c78a4 */ /* 0x000fca000f8e0208 */
[----:B------:R-:W-:Y:S01]  /*1920*/  UMOV UR14, UR10 ;  /* 0x0000000a000e7c82 */ /* 0x000fe20008000000 */
[----:B------:R-:W-:Y:S01]  /*1930*/  VOTEU.ANY UP0, P0 ;  /* 0x00000000003f7886 */ /* 0x000fe20000000100 */
[----:B------:R-:W-:Y:S01]  /*1940*/  VOTEU.ANY UP2, P0 ;  /* 0x00000000003f7886 */ /* 0x000fe20000040100 */
[----:B------:R1:W-:Y:S01]  /*1950*/  @!P2 SYNCS.ARRIVE.TRANS64 RZ, [UR52+0x14000], R3 ;  /* 0x01400003ffffa9a7 */ /* 0x0003e20008000034 */
[----:B------:R2:W-:Y:S06]  /*1960*/  MEMBAR.ALL.CTA ;  /* 0x0000000000007992 */ /* 0x0005ec0000008000 */
[----:B--2---:R-:W2:Y:S01]  /*1970*/  FENCE.VIEW.ASYNC.S ;  /* 0x00000000000073c6 */ /* 0x004ea20000000000 */
[----:B------:R-:W-:Y:S01]  /*1980*/  @UP0 UIADD3 UR9, UR52, 0x14000, URZ ;  /* 0x0001400034090890 */ /* 0x000fe2000fffe03f */
[----:B------:R-:W-:Y:S01]  /*1990*/  @UP0 UMOV UR16, UR4 ;  /* 0x0000000400100c82 */ /* 0x000fe20008000000 */
[----:B------:R-:W-:Y:S01]  /*19a0*/  @UP0 UMOV UR17, UR5 ;  /* 0x0000000500110c82 */ /* 0x000fe20008000000 */
[----:B--2---:R-:W-:Y:S01]  /*19b0*/  VOTEU.ANY UP1, P1 ;  /* 0x00000000003f7886 */ /* 0x004fe20000820100 */
[----:B------:R-:W-:Y:S01]  /*19c0*/  VOTEU.ANY UP3, P1 ;  /* 0x00000000003f7886 */ /* 0x000fe20000860100 */
[----:B-1----:R-:W-:-:S03]  /*19d0*/  SHF.L.U32 R3, R6, 0x1f, RZ ;  /* 0x0000001f06037819 */ /* 0x002fc600000006ff */
[----:B------:R-:W-:Y:S02]  /*19e0*/  @UP1 UIADD3 UR12, UR12, 0x10000, URZ ;  /* 0x000100000c0c1890 */ /* 0x000fe4000fffe03f */
[----:B------:R-:W-:Y:S01]  /*19f0*/  @UP1 UIADD3 UR13, UR52, 0x14000, URZ ;  /* 0x00014000340d1890 */ /* 0x000fe2000fffe03f */
[----:B------:R-:W-:Y:S01]  /*1a00*/  @UP1 UMOV UR20, UR6 ;  /* 0x0000000600141c82 */ /* 0x000fe20008000000 */
[----:B------:R-:W-:Y:S01]  /*1a10*/  @UP1 UMOV UR21, UR7 ;  /* 0x0000000700151c82 */ /* 0x000fe20008000000 */
[----:B------:R-:W-:Y:S06]  /*1a20*/  BAR.SYNC.DEFER_BLOCKING 0x0 ;  /* 0x0000000000007b1d */ /* 0x000fec0000010000 */
[----:B------:R1:W-:Y:S02]  /*1a30*/  @UP2 UTMALDG.2D [UR8], [UR16] ;  /* 0x00000008100025b4 */ /* 0x0003e40008008000 */
[----:B------:R-:W-:Y:S06]  /*1a40*/  BAR.SYNC.DEFER_BLOCKING 0x0 ;  /* 0x0000000000007b1d */ /* 0x000fec0000010000 */
[----:B------:R1:W-:Y:S02]  /*1a50*/  @UP3 UTMALDG.2D [UR12], [UR20] ;  /* 0x0000000c140035b4 */ /* 0x0003e40008008000 */
[----:B------:R-:W-:Y:S06]  /*1a60*/  BAR.SYNC.DEFER_BLOCKING 0x0 ;  /* 0x0000000000007b1d */ /* 0x000fec0000010000 */
[----:B------:R-:W2:Y:S02]  /*1a70*/  SYNCS.PHASECHK.TRANS64.TRYWAIT P0, [UR52+0x14000], R3 ;  /* 0x01400003ff0075a7 */ /* 0x000ea40008000174 */
[----:B-12---:R-:W-:Y:S05]  /*1a80*/  @!P0 BRA `(.L_x_48) ;  /* 0x0000000400e08947 */ /* 0x006fea0003800000 */
.L_x_50:
[----:B------:R-:W-:Y:S01]  /*1a90*/  USHF.L.U32 UR8, UR54, 0x7, URZ ;  /* 0x0000000736087899 */ /* 0x000fe2000800063f */
[----:B------:R-:W-:Y:S02]  /*1aa0*/  WARPGROUP.DEPBAR.LE gsb0, 0x0 ;  /* 0x00008000000079c5 */ /* 0x000fe40000010000 */
[----:B------:R-:W-:Y:S01]  /*1ab0*/  WARPGROUP.ARRIVE ;  /* 0x00000000000079c5 */ /* 0x000fe20000000000 */
[----:B------:R-:W-:Y:S01]  /*1ac0*/  ULOP3.LUT UR8, UR8, 0x200, URZ, 0xc0, !UPT ;  /* 0x0000020008087892 */ /* 0x000fe2000f8ec03f */
[----:B------:R-:W1:Y:S01]  /*1ad0*/  LDC R3, c[0x0][0x230] ;  /* 0x00008c00ff037b82 */ /* 0x000e620000000800 */
[----:B------:R-:W-:Y:S01]  /*1ae0*/  UMOV UR17, 0x40000040 ;  /* 0x4000004000117882 */ /* 0x000fe20000000000 */
[----:B------:R-:W-:Y:S01]  /*1af0*/  UMOV UR50, UR22 ;  /* 0x0000001600327c82 */ /* 0x000fe20008000000 */
[----:B------:R-:W-:Y:S01]  /*1b00*/  ULEA.HI UR8, UR52, UR8, URZ, 0x1c ;  /* 0x0000000834087291 */ /* 0x000fe2000f8fe03f */
[----:B------:R-:W-:Y:S01]  /*1b10*/  LOP3.LUT R6, R6, 0x1, RZ, 0x3c, !PT ;  /* 0x0000000106067812 */ /* 0x000fe200078e3cff */
[----:B------:R-:W-:Y:S01]  /*1b20*/  UMOV UR51, UR23 ;  /* 0x0000001700337c82 */ /* 0x000fe20008000000 */
[----:B------:R-:W-:-:S02]  /*1b30*/  UIADD3 UR53, UR53, 0x80, URZ ;  /* 0x0000008035357890 */ /* 0x000fc4000fffe03f */
[----:B------:R-:W-:-:S03]  /*1b40*/  ULOP3.LUT UR16, UR8, 0x3fff, URZ, 0xc0, !UPT ;  /* 0x00003fff08107892 */ /* 0x000fc6000f8ec03f */
[----:B------:R-:W-:Y:S01]  /*1b50*/  UMOV UR8, URZ ;  /* 0x0000003f00087c82 */ /* 0x000fe20008000000 */
[----:B------:R-:W-:-:S04]  /*1b60*/  UIADD3 UR20, UP0, UR16, 0x2, URZ ;  /* 0x0000000210147890 */ /* 0x000fc8000ff1e03f */
[----:B------:R-:W-:Y:S01]  /*1b70*/  UIADD3.X UR21, UR8, 0x40000040, URZ, UP0, !UPT ;  /* 0x4000004008157890 */ /* 0x000fe200087fe43f */
[----:B------:R-:W-:Y:S03]  /*1b80*/  HGMMA.64x64x16.F32.BF16 R56, gdesc[UR16], R56 ;  /* 0x00e00000103879f0 */ /* 0x000fe60008701838 */
[----:B------:R-:W-:Y:S02]  /*1b90*/  UIADD3.64 UR24, UR20, 0x2, URZ ;  /* 0x0000000214187897 */ /* 0x000fe4000fffe03f */
[----:B------:R-:W-:Y:S02]  /*1ba0*/  UIADD3.64 UR28, UR20, 0x4, URZ ;  /* 0x00000004141c7897 */ /* 0x000fe4000fffe03f */
[----:B------:R-:W-:Y:S01]  /*1bb0*/  UIADD3.64 UR32, UR20, 0x7fe, URZ ;  /* 0x000007fe14207897 */ /* 0x000fe2000fffe03f */
[----:B-1----:R-:W-:Y:S01]  /*1bc0*/  ISETP.LE.AND P0, PT, R3, UR53, PT ;  /* 0x0000003503007c0c */ /* 0x002fe2000bf03270 */
[----:B------:R-:W-:-:S02]  /*1bd0*/  UIADD3.64 UR36, UR20, 0x800, URZ ;  /* 0x0000080014247897 */ /* 0x000fc4000fffe03f */
[----:B------:R-:W-:Y:S02]  /*1be0*/  UIADD3.64 UR40, UR20, 0x802, URZ ;  /* 0x0000080214287897 */ /* 0x000fe4000fffe03f */
[----:B------:R-:W-:Y:S02]  /*1bf0*/  UIADD3.64 UR44, UR20, 0x804, URZ ;  /* 0x00000804142c7897 */ /* 0x000fe4000fffe03f */
[----:B------:R-:W-:Y:S02]  /*1c00*/  UIADD3.64 UR16, UR20, 0x3fe, URZ ;  /* 0x000003fe14107897 */ /* 0x000fe4000fffe03f */
[----:B------:R-:W-:Y:S02]  /*1c10*/  UIADD3.64 UR48, UR20, 0x400, URZ ;  /* 0x0000040014307897 */ /* 0x000fe4000fffe03f */
[----:B------:R-:W-:Y:S04]  /*1c20*/  HGMMA.64x64x16.F32.BF16 R56, gdesc[UR20], R56 ;  /* 0x00e00000143879f0 */ /* 0x000fe80008701838 */
[----:B------:R-:W-:Y:S01]  /*1c30*/  HGMMA.64x64x16.F32.BF16 R56, gdesc[UR24], R56 ;  /* 0x00e00000183879f0 */ /* 0x000fe20008701838 */
[----:B------:R-:W-:-:S03]  /*1c40*/  UIADD3.64 UR24, UR20, 0x402, URZ ;  /* 0x0000040214187897 */ /* 0x000fc6000fffe03f */
        /* <DEDUP_REMOVED lines=10> */
[----:B------:R-:W-:Y:S04]  /*1cf0*/  HGMMA.64x64x16.F32.BF16 R24, gdesc[UR16], R24 ;  /* 0x00e00000101879f0 */ /* 0x000fe80008701818 */
[----:B------:R-:W-:Y:S04]  /*1d00*/  HGMMA.64x64x16.F32.BF16 R24, gdesc[UR48], R24 ;  /* 0x00e00000301879f0 */ /* 0x000fe80008701818 */
[----:B------:R-:W-:Y:S04]  /*1d10*/  HGMMA.64x64x16.F32.BF16 R24, gdesc[UR24], R24 ;  /* 0x00e00000181879f0 */ /* 0x000fe80008701818 */
[----:B------:R-:W-:Y:S04]  /*1d20*/  HGMMA.64x64x16.F32.BF16 R24, gdesc[UR28], R24 ;  /* 0x00e000001c1879f0 */ /* 0x000fe80008701818 */
[----:B------:R-:W-:Y:S04]  /*1d30*/  HGMMA.64x64x16.F32.BF16 R24, gdesc[UR32], R24 ;  /* 0x00e00000201879f0 */ /* 0x000fe80008701818 */
[----:B------:R-:W-:Y:S04]  /*1d40*/  HGMMA.64x64x16.F32.BF16 R24, gdesc[UR36], R24 ;  /* 0x00e00000241879f0 */ /* 0x000fe80008701818 */
[----:B------:R-:W-:Y:S04]  /*1d50*/  HGMMA.64x64x16.F32.BF16 R24, gdesc[UR40], R24 ;  /* 0x00e00000281879f0 */ /* 0x000fe80008701818 */
[----:B------:R-:W-:Y:S01]  /*1d60*/  HGMMA.64x64x16.F32.BF16 R24, gdesc[UR44], R24, gsb0 ;  /* 0x00e000002c1879f0 */ /* 0x000fe20008001818 */
[----:B------:R-:W-:Y:S05]  /*1d70*/  @!P0 BRA `(.L_x_49) ;  /* 0xfffffff800c08947 */ /* 0x000fea000383ffff */
.L_x_47:
[C---:B-1-3--:R-:W-:Y:S01]  /*1d80*/  IMAD.SHL.U32 R3, R0.reuse, 0x80, RZ ;  /* 0x0000008000037824 */ /* 0x04afe200078e00ff */
[----:B------:R-:W-:Y:S02]  /*1d90*/  WARPGROUP.DEPBAR.LE gsb0, 0x0 ;  /* 0x00008000000079c5 */ /* 0x000fe40000010000 */
[C---:B----4-:R-:W-:Y:S01]  /*1da0*/  IMAD.SHL.U32 R4, R0.reuse, 0x10, RZ ;  /* 0x0000001000047824 */ /* 0x050fe200078e00ff */
[----:B------:R-:W-:Y:S01]  /*1db0*/  BAR.SYNC.DEFER_BLOCKING 0x0 ;  /* 0x0000000000007b1d */ /* 0x000fe20000010000 */
[----:B------:R-:W-:Y:S02]  /*1dc0*/  LOP3.LUT R3, R3, 0x780, RZ, 0xc0, !PT ;  /* 0x0000078003037812 */ /* 0x000fe400078ec0ff */
[----:B------:R-:W-:Y:S02]  /*1dd0*/  ELECT P0, URZ, PT ;  /* 0x00000000003f782f */ /* 0x000fe40003800000 */
[----:B------:R-:W-:Y:S02]  /*1de0*/  F2FP.BF16.F32.PACK_AB R56, R57, R56 ;  /* 0x000000383938723e */ /* 0x000fe400000010ff */
[----:B------:R-:W-:Y:S01]  /*1df0*/  LOP3.LUT R3, R3, 0x70, R4, 0xf8, !PT ;  /* 0x0000007003037812 */ /* 0x000fe200078ef804 */
[----:B------:R-:W-:Y:S01]  /*1e00*/  UMOV UR53, UR15 ;  /* 0x0000000f00357c82 */ /* 0x000fe20008000000 */
[----:B------:R-:W-:Y:S01]  /*1e10*/  F2FP.BF16.F32.PACK_AB R57, R59, R58 ;  /* 0x0000003a3b39723e */ /* 0x000fe200000010ff */
[----:B------:R-:W-:Y:S01]  /*1e20*/  UMOV UR54, UR11 ;  /* 0x0000000b00367c82 */ /* 0x000fe20008000000 */
[----:B------:R-:W-:Y:S01]  /*1e30*/  LOP3.LUT R3, R3, 0x10, R0, 0x78, !PT ;  /* 0x0000001003037812 */ /* 0x000fe200078e7800 */
[----:B------:R-:W-:Y:S01]  /*1e40*/  IMAD.SHL.U32 R0, R0, 0x40, RZ ;  /* 0x0000004000007824 */ /* 0x000fe200078e00ff */
[----:B------:R-:W-:-:S02]  /*1e50*/  F2FP.BF16.F32.PACK_AB R24, R25, R24 ;  /* 0x000000181918723e */ /* 0x000fc400000010ff */
[----:B------:R-:W-:Y:S02]  /*1e60*/  ISETP.LT.U32.AND P0, PT, R2, 0x20, P0 ;  /* 0x000000200200780c */ /* 0x000fe40000701070 */
[----:B------:R-:W-:Y:S02]  /*1e70*/  LOP3.LUT R0, R3, 0x3800, R0, 0xf8, !PT ;  /* 0x0000380003007812 */ /* 0x000fe400078ef800 */
[----:B------:R-:W-:Y:S02]  /*1e80*/  F2FP.BF16.F32.PACK_AB R58, R61, R60 ;  /* 0x0000003c3d3a723e */ /* 0x000fe400000010ff */
[C---:B------:R-:W-:Y:S01]  /*1e90*/  LOP3.LUT R3, R0.reuse, 0x20, RZ, 0x3c, !PT ;  /* 0x0000002000037812 */ /* 0x040fe200078e3cff */
[C---:B------:R-:W-:Y:S01]  /*1ea0*/  VIADD R2, R0.reuse, UR52 ;  /* 0x0000003400027c36 */ /* 0x040fe20008000000 */
[----:B------:R-:W-:Y:S02]  /*1eb0*/  LOP3.LUT R4, R0, 0x40, RZ, 0x3c, !PT ;  /* 0x0000004000047812 */ /* 0x000fe400078e3cff */
[----:B------:R-:W-:Y:S01]  /*1ec0*/  F2FP.BF16.F32.PACK_AB R59, R63, R62 ;  /* 0x0000003e3f3b723e */ /* 0x000fe200000010ff */
[----:B------:R-:W-:Y:S01]  /*1ed0*/  VIADD R3, R3, UR52 ;  /* 0x0000003403037c36 */ /* 0x000fe20008000000 */
[----:B------:R-:W-:Y:S01]  /*1ee0*/  F2FP.BF16.F32.PACK_AB R64, R65, R64 ;  /* 0x000000404140723e */ /* 0x000fe200000010ff */
[----:B------:R-:W1:Y:S01]  /*1ef0*/  @!P2 SYNCS.CCTL.IV [UR52+0x14000] ;  /* 0x01400000ff00a9b1 */ /* 0x000e620008000034 */
[----:B------:R-:W-:Y:S01]  /*1f00*/  F2FP.BF16.F32.PACK_AB R25, R27, R26 ;  /* 0x0000001a1b19723e */ /* 0x000fe200000010ff */
[----:B------:R-:W-:Y:S01]  /*1f10*/  VIADD R4, R4, UR52 ;  /* 0x0000003404047c36 */ /* 0x000fe20008000000 */
[----:B------:R-:W-:Y:S01]  /*1f20*/  F2FP.BF16.F32.PACK_AB R65, R67, R66 ;  /* 0x000000424341723e */ /* 0x000fe200000010ff */
[----:B-1----:R-:W-:Y:S01]  /*1f30*/  STSM.16.M88.4 [R2], R56 ;  /* 0x0000003802007844 */ /* 0x002fe20000000200 */
[----:B------:R-:W-:Y:S01]  /*1f40*/  F2FP.BF16.F32.PACK_AB R26, R29, R28 ;  /* 0x0000001c1d1a723e */ /* 0x000fe200000010ff */
[----:B------:R-:W-:Y:S01]  /*1f50*/  VOTEU.ANY UP0, P0 ;  /* 0x00000000003f7886 */ /* 0x000fe20000000100 */
[----:B------:R-:W-:Y:S01]  /*1f60*/  F2FP.BF16.F32.PACK_AB R27, R31, R30 ;  /* 0x0000001e1f1b723e */ /* 0x000fe200000010ff */
[----:B------:R-:W-:Y:S01]  /*1f70*/  VOTEU.ANY UP1, P0 ;  /* 0x00000000003f7886 */ /* 0x000fe20000020100 */
[----:B------:R-:W-:-:S02]  /*1f80*/  F2FP.BF16.F32.PACK_AB R32, R33, R32 ;  /* 0x000000202120723e */ /* 0x000fc400000010ff */
[----:B------:R-:W-:Y:S01]  /*1f90*/  LOP3.LUT R0, R0, 0x60, RZ, 0x3c, !PT ;  /* 0x0000006000007812 */ /* 0x000fe200078e3cff */
[----:B------:R-:W-:Y:S01]  /*1fa0*/  STSM.16.M88.4 [R2+0x4000], R24 ;  /* 0x0040001802007844 */ /* 0x000fe20000000200 */
[----:B------:R-:W-:Y:S01]  /*1fb0*/  F2FP.BF16.F32.PACK_AB R66, R69, R68 ;  /* 0x000000444542723e */ /* 0x000fe200000010ff */
[----:B--2---:R-:W-:Y:S01]  /*1fc0*/  @UP0 UMOV UR8, UR56 ;  /* 0x0000003800080c82 */ /* 0x004fe20008000000 */
[----:B------:R-:W-:Y:S01]  /*1fd0*/  F2FP.BF16.F32.PACK_AB R67, R71, R70 ;  /* 0x000000464743723e */ /* 0x000fe200000010ff */
[----:B------:R-:W-:Y:S01]  /*1fe0*/  VIADD R0, R0, UR52 ;  /* 0x0000003400007c36 */ /* 0x000fe20008000000 */
[----:B------:R-:W-:Y:S01]  /*1ff0*/  F2FP.BF16.F32.PACK_AB R72, R73, R72 ;  /* 0x000000484948723e */ /* 0x000fe200000010ff */
[----:B------:R-:W-:Y:S01]  /*2000*/  @UP0 UMOV UR9, UR55 ;  /* 0x0000003700090c82 */ /* 0x000fe20008000000 */
[----:B------:R-:W-:Y:S01]  /*2010*/  F2FP.BF16.F32.PACK_AB R33, R35, R34 ;  /* 0x000000222321723e */ /* 0x000fe200000010ff */
[----:B------:R-:W-:Y:S01]  /*2020*/  STSM.16.M88.4 [R3], R64 ;  /* 0x0000004003007844 */ /* 0x000fe20000000200 */
[----:B------:R-:W-:-:S02]  /*2030*/  F2FP.BF16.F32.PACK_AB R73, R75, R74 ;  /* 0x0000004a4b49723e */ /* 0x000fc400000010ff */
[----:B------:R-:W-:Y:S02]  /*2040*/  F2FP.BF16.F32.PACK_AB R34, R37, R36 ;  /* 0x000000242522723e */ /* 0x000fe400000010ff */
[----:B------:R-:W-:Y:S02]  /*2050*/  F2FP.BF16.F32.PACK_AB R35, R39, R38 ;  /* 0x000000262723723e */ /* 0x000fe400000010ff */
[----:B------:R-:W-:Y:S02]  /*2060*/  F2FP.BF16.F32.PACK_AB R40, R41, R40 ;  /* 0x000000282928723e */ /* 0x000fe400000010ff */
[----:B------:R-:W-:Y:S01]  /*2070*/  F2FP.BF16.F32.PACK_AB R74, R77, R76 ;  /* 0x0000004c4d4a723e */ /* 0x000fe200000010ff */
[----:B------:R-:W-:Y:S01]  /*2080*/  STSM.16.M88.4 [R3+0x4000], R32 ;  /* 0x0040002003007844 */ /* 0x000fe20000000200 */
[----:B------:R-:W-:Y:S02]  /*2090*/  F2FP.BF16.F32.PACK_AB R75, R79, R78 ;  /* 0x0000004e4f4b723e */ /* 0x000fe400000010ff */
[----:B------:R-:W-:-:S02]  /*20a0*/  F2FP.BF16.F32.PACK_AB R80, R81, R80 ;  /* 0x000000505150723e */ /* 0x000fc400000010ff */
[----:B------:R-:W-:Y:S01]  /*20b0*/  F2FP.BF16.F32.PACK_AB R41, R43, R42 ;  /* 0x0000002a2b29723e */ /* 0x000fe200000010ff */
[----:B------:R-:W-:Y:S01]  /*20c0*/  STSM.16.M88.4 [R4], R72 ;  /* 0x0000004804007844 */ /* 0x000fe20000000200 */
[----:B------:R-:W-:Y:S02]  /*20d0*/  F2FP.BF16.F32.PACK_AB R81, R83, R82 ;  /* 0x000000525351723e */ /* 0x000fe400000010ff */
[----:B------:R-:W-:Y:S02]  /*20e0*/  F2FP.BF16.F32.PACK_AB R42, R45, R44 ;  /* 0x0000002c2d2a723e */ /* 0x000fe400000010ff */
[----:B------:R-:W-:Y:S02]  /*20f0*/  F2FP.BF16.F32.PACK_AB R43, R47, R46 ;  /* 0x0000002e2f2b723e */ /* 0x000fe400000010ff */
[----:B------:R-:W-:Y:S02]  /*2100*/  F2FP.BF16.F32.PACK_AB R48, R49, R48 ;  /* 0x000000303130723e */ /* 0x000fe400000010ff */
[----:B------:R-:W-:Y:S01]  /*2110*/  F2FP.BF16.F32.PACK_AB R82, R85, R84 ;  /* 0x000000545552723e */ /* 0x000fe200000010ff */
[----:B------:R-:W-:Y:S01]  /*2120*/  STSM.16.M88.4 [R4+0x4000], R40 ;  /* 0x0040002804007844 */ /* 0x000fe20000000200 */
[----:B------:R-:W-:-:S02]  /*2130*/  F2FP.BF16.F32.PACK_AB R83, R87, R86 ;  /* 0x000000565753723e */ /* 0x000fc400000010ff */
[----:B------:R-:W-:Y:S02]  /*2140*/  F2FP.BF16.F32.PACK_AB R49, R51, R50 ;  /* 0x000000323331723e */ /* 0x000fe400000010ff */
[----:B------:R-:W-:Y:S01]  /*2150*/  F2FP.BF16.F32.PACK_AB R50, R53, R52 ;  /* 0x000000343532723e */ /* 0x000fe200000010ff */
[----:B------:R-:W-:Y:S01]  /*2160*/  STSM.16.M88.4 [R0], R80 ;  /* 0x0000005000007844 */ /* 0x000fe20000000200 */
[----:B------:R-:W-:-:S05]  /*2170*/  F2FP.BF16.F32.PACK_AB R51, R55, R54 ;  /* 0x000000363733723e */ /* 0x000fca00000010ff */
[----:B------:R-:W-:Y:S01]  /*2180*/  STSM.16.M88.4 [R0+0x4000], R48 ;  /* 0x0040003000007844 */ /* 0x000fe20000000200 */
[----:B------:R1:W-:Y:S06]  /*2190*/  MEMBAR.ALL.CTA ;  /* 0x0000000000007992 */ /* 0x0003ec0000008000 */
[----:B-1----:R-:W1:Y:S02]  /*21a0*/  FENCE.VIEW.ASYNC.S ;  /* 0x00000000000073c6 */ /* 0x002e640000000000 */
[----:B-1----:R-:W-:Y:S06]  /*21b0*/  BAR.SYNC.DEFER_BLOCKING 0x0 ;  /* 0x0000000000007b1d */ /* 0x002fec0000010000 */
[----:B------:R1:W-:Y:S01]  /*21c0*/  @UP1 UTMASTG.2D [UR52], [UR8] ;  /* 0x00000034080013b5 */ /* 0x0003e20008008000 */
[----:B------:R0:W-:Y:S01]  /*21d0*/  UTMACMDFLUSH ;  /* 0x00000000000079b7 */ /* 0x0001e20000000000 */
[----:B------:R-:W-:-:S04]  /*21e0*/  DEPBAR.LE SB0, 0x0 ;  /* 0x000080000000791a */ /* 0x000fc80000000000 */
[----:B------:R-:W-:Y:S06]  /*21f0*/  BAR.SYNC.DEFER_BLOCKING 0x0 ;  /* 0x0000000000007b1d */ /* 0x000fec0000010000 */
[----:B-1----:R-:W-:Y:S05]  /*2200*/  EXIT ;  /* 0x000000000000794d */ /* 0x002fea0003800000 */
.L_x_48:
[----:B------:R-:W1:Y:S02]  /*2210*/  SYNCS.PHASECHK.TRANS64.TRYWAIT P0, [UR52+0x14000], R3 ;  /* 0x01400003ff0075a7 */ /* 0x000e640008000174 */
[----:B-1----:R-:W-:Y:S05]  /*2220*/  @!P0 BRA `(.L_x_48) ;  /* 0xfffffffc00f88947 */ /* 0x002fea000383ffff */
[----:B------:R-:W-:Y:S05]  /*2230*/  BRA `(.L_x_50) ;  /* 0xfffffff800147947 */ /* 0x000fea000383ffff */
.L_x_51:
[----:B------:R-:W-:-:S00]  /*2240*/  BRA `(.L_x_51) ;  /* 0xfffffffc00fc7947 */ /* 0x000fc0000383ffff */
[----:B------:R-:W-:-:S00]  /*2250*/  NOP ;  /* 0x0000000000007918 */ /* 0x000fc00000000000 */
        /* <DEDUP_REMOVED lines=10> */
.L_x_52:


//--------------------- .nv.shared.gluon_wgmma    --------------------------
	.section	.nv.shared.gluon_wgmma,"aw",@nobits
	.sectionflags	@""
	.align	16
	.zero		1024


//--------------------- .nv.shared.reserved.0     --------------------------
	.section	.nv.shared.reserved.0,"aw",@nobits
	.weak		__nv_reservedSMEM_offset_0_alias
	.size		__nv_reservedSMEM_offset_0_alias, 0, 0
	.other		__nv_reservedSMEM_offset_0_alias,@"STO_CUDA_RESERVED_SHARED STV_DEFAULT"
__nv_reservedSMEM_offset_0_alias:
	.zero		0


//--------------------- .nv.constant0.gluon_wgmma --------------------------
	.section	.nv.constant0.gluon_wgmma,"a",@progbits
	.sectionflags	@""
	.align	4
.nv.constant0.gluon_wgmma:
	.zero		608


//--------------------- SYMBOLS --------------------------

	.type		.nv.reservedSmem.offset0,@object
	.size		.nv.reservedSmem.offset0,0x4
